	.target	sm_100a

	.elftype	@"ET_EXEC"


//--------------------- .note.nv.tkinfo           --------------------------
	.section	.note.nv.tkinfo,"",@"SHT_NOTE"
	.sectionflags	@"SHF_NOTE_NV_TKINFO"
	.tkinfo
        /*0018*/ 	.word	0x00000081
        /*0030*/ 	.string	""
        /*0030*/ 	.string	"ptxas-blackwell"
        /*0030*/ 	.string	"Cuda compilation tools, release 12.9, V12.9.86"
        /*0030*/ 	.string	"Build cuda_12.9.r12.9/compiler.36037853_0"
        /*0030*/ 	.string	"-v  -suppress-debug-info  -lineinfo  -arch sm_100a "



//--------------------- .note.nv.cuver            --------------------------
	.section	.note.nv.cuver,"",@"SHT_NOTE"
	.sectionflags	@"SHF_NOTE_NV_CUVER"
        /*0018*/ 	.short	0x0001
        /*001a*/ 	.short	0x0064
        /*001c*/ 	.short	0x0001
        /*001e*/ 	.short	0x0000
        /*0020*/ 	.short	0x0001
        /*0022*/ 	.short	0x0000


//--------------------- .nv.info                  --------------------------
	.section	.nv.info,"",@"SHT_CUDA_INFO"
	.align	4


	//----- nvinfo : EIATTR_REGCOUNT
	.align		4
        /*0000*/ 	.byte	0x04, 0x2f
        /*0002*/ 	.short	(.L_4 - .L_3)
	.align		4
.L_3:
        /*0004*/ 	.word	index@(gluon_mma)
        /*0008*/ 	.word	0x00000080


	//----- nvinfo : EIATTR_FRAME_SIZE
	.align		4
.L_4:
        /*000c*/ 	.byte	0x04, 0x11
        /*000e*/ 	.short	(.L_6 - .L_5)
	.align		4
.L_5:
        /*0010*/ 	.word	index@($__internal_2_$__cuda_sm10x_tcgen05_guardrail_trap_unallocated_columns_being_dealloced)
        /*0014*/ 	.word	0x000005a8


	//----- nvinfo : EIATTR_FRAME_SIZE
	.align		4
.L_6:
        /*0018*/ 	.byte	0x04, 0x11
        /*001a*/ 	.short	(.L_8 - .L_7)
	.align		4
.L_7:
        /*001c*/ 	.word	index@($__internal_1_$__cuda_sm10x_tcgen05_guardrail_trap_phase_invalid_during_alloc)
        /*0020*/ 	.word	0x000005a8


	//----- nvinfo : EIATTR_FRAME_SIZE
	.align		4
.L_8:
        /*0024*/ 	.byte	0x04, 0x11
        /*0026*/ 	.short	(.L_10 - .L_9)
	.align		4
.L_9:
        /*0028*/ 	.word	index@($__internal_0_$__cuda_sm10x_tcgen05_guardrail_trap_col_being_dealloced_not_returned_by_alloc)
        /*002c*/ 	.word	0x000005a8


	//----- nvinfo : EIATTR_FRAME_SIZE
	.align		4
.L_10:
        /*0030*/ 	.byte	0x04, 0x11
        /*0032*/ 	.short	(.L_12 - .L_11)
	.align		4
.L_11:
        /*0034*/ 	.word	index@(gluon_mma)
        /*0038*/ 	.word	0x000005a8


	//----- nvinfo : EIATTR_MIN_STACK_SIZE
	.align		4
.L_12:
        /*003c*/ 	.byte	0x04, 0x12
        /*003e*/ 	.short	(.L_14 - .L_13)
	.align		4
.L_13:
        /*0040*/ 	.word	index@(gluon_mma)
        /*0044*/ 	.word	0x000005a8
.L_14:


//--------------------- .nv.info.gluon_mma        --------------------------
	.section	.nv.info.gluon_mma,"",@"SHT_CUDA_INFO"
	.sectionflags	@""
	.align	4


	//----- nvinfo : EIATTR_CUDA_API_VERSION
	.align		4
        /*0000*/ 	.byte	0x04, 0x37
        /*0002*/ 	.short	(.L_16 - .L_15)
.L_15:
        /*0004*/ 	.word	0x00000081


	//----- nvinfo : EIATTR_KPARAM_INFO
	.align		4
.L_16:
        /*0008*/ 	.byte	0x04, 0x17
        /*000a*/ 	.short	(.L_18 - .L_17)
.L_17:
        /*000c*/ 	.word	0x00000000
        /*0010*/ 	.short	0x0004
        /*0012*/ 	.short	0x0020
        /*0014*/ 	.byte	0x00, 0xf4, 0x21, 0x00


	//----- nvinfo : EIATTR_KPARAM_INFO
	.align		4
.L_18:
        /*0018*/ 	.byte	0x04, 0x17
        /*001a*/ 	.short	(.L_20 - .L_19)
.L_19:
        /*001c*/ 	.word	0x00000000
        /*0020*/ 	.short	0x0003
        /*0022*/ 	.short	0x0018
        /*0024*/ 	.byte	0x00, 0xf4, 0x21, 0x00


	//----- nvinfo : EIATTR_KPARAM_INFO
	.align		4
.L_20:
        /*0028*/ 	.byte	0x04, 0x17
        /*002a*/ 	.short	(.L_22 - .L_21)
.L_21:
        /*002c*/ 	.word	0x00000000
        /*0030*/ 	.short	0x0002
        /*0032*/ 	.short	0x0010
        /*0034*/ 	.byte	0x00, 0xf4, 0x21, 0x00


	//----- nvinfo : EIATTR_KPARAM_INFO
	.align		4
.L_22:
        /*0038*/ 	.byte	0x04, 0x17
        /*003a*/ 	.short	(.L_24 - .L_23)
.L_23:
        /*003c*/ 	.word	0x00000000
        /*0040*/ 	.short	0x0001
        /*0042*/ 	.short	0x0008
        /*0044*/ 	.byte	0x00, 0xf4, 0x21, 0x00


	//----- nvinfo : EIATTR_KPARAM_INFO
	.align		4
.L_24:
        /*0048*/ 	.byte	0x04, 0x17
        /*004a*/ 	.short	(.L_26 - .L_25)
.L_25:
        /*004c*/ 	.word	0x00000000
        /*0050*/ 	.short	0x0000
        /*0052*/ 	.short	0x0000
        /*0054*/ 	.byte	0x00, 0xf4, 0x21, 0x00


	//----- nvinfo : EIATTR_AT_ENTRY_FRAGMENTS
	.align		4
.L_26:
        /*0058*/ 	.byte	0x04, 0x4f
        /*005a*/ 	.short	(.L_28 - .L_27)


	//   ....[0]....
.L_27:
        /*005c*/ 	.word	0x00000004


	//----- nvinfo : EIATTR_RESERVED_SMEM_USED
	.align		4
.L_28:
        /*0060*/ 	.byte	0x01, 0x41
	.zero		2


	//----- nvinfo : EIATTR_SPARSE_MMA_MASK
	.align		4
        /*0064*/ 	.byte	0x03, 0x50
        /*0066*/ 	.short	0x0000


	//----- nvinfo : EIATTR_TCGEN05_1CTA_USED
	.align		4
        /*0068*/ 	.byte	0x01, 0x51
	.zero		2


	//----- nvinfo : EIATTR_MAXREG_COUNT
	.align		4
        /*006c*/ 	.byte	0x03, 0x1b
        /*006e*/ 	.short	0x00ff


	//----- nvinfo : EIATTR_NUM_BARRIERS
	.align		4
        /*0070*/ 	.byte	0x02, 0x4c
        /*0072*/ 	.byte	0x01
	.zero		1


	//----- nvinfo : EIATTR_ANNOTATIONS
	.align		4
        /*0074*/ 	.byte	0x04, 0x55
        /*0076*/ 	.short	(.L_30 - .L_29)


	//   ....[0]....
.L_29:
        /*0078*/ 	.word	0x00000001
        /*007c*/ 	.byte	0x90, 0x0d, 0x00, 0x00, 0x01, 0x00, 0x00, 0x00, 0x20, 0x19, 0x00, 0x00, 0x01, 0x00, 0x00, 0x00
        /* <DEDUP_REMOVED lines=323> */
        /*14bc*/ 	.byte	0xe0, 0x6f, 0x00, 0x00, 0x01, 0x00, 0x00, 0x00, 0xf0, 0x6f, 0x00, 0x00


	//----- nvinfo : EIATTR_INT_WARP_WIDE_INSTR_OFFSETS
	.align		4
.L_30:
        /*14c8*/ 	.byte	0x04, 0x31
        /*14ca*/ 	.short	(.L_32 - .L_31)


	//   ....[0]....
.L_31:
        /*14cc*/ 	.word	0x000012e0


	//   ....[1]....
        /*14d0*/ 	.word	0x000012f0


	//   ....[2]....
        /*14d4*/ 	.word	0x00001830


	//   ....[3]....
        /*14d8*/ 	.word	0x00001840


	//   ....[4]....
        /*14dc*/ 	.word	0x000074c0


	//   ....[5]....
        /*14e0*/ 	.word	0x00007510


	//----- nvinfo : EIATTR_COOP_GROUP_MASK_REGIDS
	.align		4
.L_32:
        /*14e4*/ 	.byte	0x04, 0x29
        /*14e6*/ 	.short	(.L_34 - .L_33)


	//   ....[0]....
.L_33:
        /*14e8*/ 	.word	0xffffffff


	//   ....[1]....
        /*14ec*/ 	.word	0xffffffff


	//   ....[2]....
        /*14f0*/ 	.word	0xffffffff


	//   ....[3]....
        /*14f4*/ 	.word	0xffffffff


	//----- nvinfo : EIATTR_COOP_GROUP_INSTR_OFFSETS
	.align		4
.L_34:
        /*14f8*/ 	.byte	0x04, 0x28
        /*14fa*/ 	.short	(.L_36 - .L_35)


	//   ....[0]....
.L_35:
        /*14fc*/ 	.word	0x00000060


	//   ....[1]....
        /*1500*/ 	.word	0x00000320


	//   ....[2]....
        /*1504*/ 	.word	0x00007350


	//   ....[3]....
        /*1508*/ 	.word	0x000075c0


	//----- nvinfo : EIATTR_VRC_CTA_INIT_COUNT
	.align		4
.L_36:
        /*150c*/ 	.byte	0x02, 0x4a
        /*150e*/ 	.byte	0x80
	.zero		1


	//----- nvinfo : EIATTR_MBARRIER_INSTR_OFFSETS
	.align		4
        /*1510*/ 	.byte	0x04, 0x39
        /*1512*/ 	.short	(.L_38 - .L_37)


	//   ....[0]....
.L_37:
        /*1514*/ 	.word	0x00001680
        /*1518*/ 	.word	0x000000ff
        /*151c*/ 	.word	0x00004000
        /*1520*/ 	.short	0x0100
        /*1522*/ 	.byte	0x07
	.zero		1


	//   ....[1]....
        /*1524*/ 	.word	0x000018d0
        /*1528*/ 	.word	0x000000ff
        /*152c*/ 	.word	0x00004000
        /*1530*/ 	.short	0x010a
        /*1532*/ 	.byte	0x07
	.zero		1


	//   ....[2]....
        /*1534*/ 	.word	0x000019a0
        /*1538*/ 	.word	0x000000ff
        /*153c*/ 	.word	0x00004000
        /*1540*/ 	.short	0x0108
        /*1542*/ 	.byte	0x07
	.zero		1


	//   ....[3]....
        /*1544*/ 	.word	0x000075e0
        /*1548*/ 	.word	0x000000ff
        /*154c*/ 	.word	0x00004000
        /*1550*/ 	.short	0x010a
        /*1552*/ 	.byte	0x07
	.zero		1


	//----- nvinfo : EIATTR_NUM_MBARRIERS
	.align		4
.L_38:
        /*1554*/ 	.byte	0x03, 0x38
        /*1556*/ 	.short	0x0001


	//----- nvinfo : EIATTR_EXIT_INSTR_OFFSETS
	.align		4
        /*1558*/ 	.byte	0x04, 0x1c
        /*155a*/ 	.short	(.L_40 - .L_39)


	//   ....[0]....
.L_39:
        /*155c*/ 	.word	0x000075d0


	//----- nvinfo : EIATTR_REQNTID
	.align		4
.L_40:
        /*1560*/ 	.byte	0x04, 0x10
        /*1562*/ 	.short	(.L_42 - .L_41)
.L_41:
        /*1564*/ 	.word	0x00000100
        /*1568*/ 	.word	0x00000001
        /*156c*/ 	.word	0x00000001


	//----- nvinfo : EIATTR_CRS_STACK_SIZE
	.align		4
.L_42:
        /*1570*/ 	.byte	0x04, 0x1e
        /*1572*/ 	.short	(.L_44 - .L_43)
.L_43:
        /*1574*/ 	.word	0x00000000


	//----- nvinfo : EIATTR_CBANK_PARAM_SIZE
	.align		4
.L_44:
        /*1578*/ 	.byte	0x03, 0x19
        /*157a*/ 	.short	0x0028


	//----- nvinfo : EIATTR_PARAM_CBANK
	.align		4
        /*157c*/ 	.byte	0x04, 0x0a
        /*157e*/ 	.short	(.L_46 - .L_45)
	.align		4
.L_45:
        /*1580*/ 	.word	index@(.nv.constant0.gluon_mma)
        /*1584*/ 	.short	0x0380
        /*1586*/ 	.short	0x0028


	//----- nvinfo : EIATTR_SW_WAR
	.align		4
.L_46:
        /*1588*/ 	.byte	0x04, 0x36
        /*158a*/ 	.short	(.L_48 - .L_47)
.L_47:
        /*158c*/ 	.word	0x00000008
.L_48:


//--------------------- .nv.compat                --------------------------
	.section	.nv.compat,"",@"SHT_CUDA_COMPAT_INFO"
	.align	4
        /*0000*/ 	.byte	0x02, 0x02, 0x02, 0x00, 0x02, 0x05, 0x05, 0x00, 0x02, 0x03, 0x00, 0x00, 0x02, 0x06, 0x01, 0x00


//--------------------- .nv.callgraph             --------------------------
	.section	.nv.callgraph,"",@"SHT_CUDA_CALLGRAPH"
	.align	4
	.sectionentsize	8
	.align		4
        /*0000*/ 	.word	0x00000000
	.align		4
        /*0004*/ 	.word	0xffffffff
	.align		4
        /*0008*/ 	.word	0x00000000
	.align		4
        /*000c*/ 	.word	0xfffffffe
	.align		4
        /*0010*/ 	.word	0x00000000
	.align		4
        /*0014*/ 	.word	0xfffffffd
	.align		4
        /*0018*/ 	.word	0x00000000
	.align		4
        /*001c*/ 	.word	0xfffffffc


//--------------------- .text.gluon_mma           --------------------------
	.section	.text.gluon_mma,"ax",@progbits
	.align	128
        .global         gluon_mma
        .type           gluon_mma,@function
        .size           gluon_mma,(.L_x_15 - gluon_mma)
        .other          gluon_mma,@"STO_CUDA_ENTRY STV_DEFAULT"
gluon_mma:
.text.gluon_mma:
[----:B------:R-:W0:Y:S01]  /*0000*/  LDC R1, c[0x0][0x37c] ;  /* 0x0000df00ff017b82 */ /* 0x000e220000000800 */
[----:B------:R-:W1:Y:S01]  /*0010*/  S2R R0, SR_TID.X ;  /* 0x0000000000007919 */ /* 0x000e620000002100 */
[----:B0-----:R-:W-:Y:S01]  /*0020*/  VIADD R1, R1, 0xfffffa58 ;  /* 0xfffffa5801017836 */ /* 0x001fe20000000000 */
[----:B-1----:R-:W-:-:S13]  /*0030*/  ISETP.GE.U32.AND P1, PT, R0, 0x20, PT ;  /* 0x000000200000780c */ /* 0x002fda0003f26070 */
[----:B------:R-:W-:Y:S05]  /*0040*/  @P1 BRA `(.L_x_0) ;  /* 0x0000000000b81947 */ /* 0x000fea0003800000 */
[----:B------:R-:W0:Y:S01]  /*0050*/  S2UR UR6, SR_CgaCtaId ;  /* 0x00000000000679c3 */ /* 0x000e220000008800 */
[----:B------:R-:W-:Y:S01]  /*0060*/  NOP ;  /* 0x0000000000007918 */ /* 0x000fe20000000000 */
[----:B------:R-:W-:Y:S02]  /*0070*/  UMOV UR4, 0x40 ;  /* 0x0000004000047882 */ /* 0x000fe40000000000 */
[----:B0-----:R-:W-:-:S09]  /*0080*/  ULEA UR4, UR6, UR4, 0x18 ;  /* 0x0000000406047291 */ /* 0x001fd2000f8ec0ff */
[----:B------:R-:W0:Y:S01]  /*0090*/  LDS.U8 R2, [UR4] ;  /* 0x00000004ff027984 */ /* 0x000e220008000000 */
[----:B------:R-:W-:Y:S02]  /*00a0*/  UMOV UR4, 0x400 ;  /* 0x0000040000047882 */ /* 0x000fe40000000000 */
[----:B------:R-:W-:Y:S01]  /*00b0*/  ULEA UR4, UR6, UR4, 0x18 ;  /* 0x0000000406047291 */ /* 0x000fe2000f8ec0ff */
[----:B0-----:R-:W-:-:S13]  /*00c0*/  ISETP.NE.AND P0, PT, R2, RZ, PT ;  /* 0x000000ff0200720c */ /* 0x001fda0003f05270 */
[----:B------:R-:W-:Y:S05]  /*00d0*/  @P0 BRA `(.L_x_1) ;  /* 0x00000000007c0947 */ /* 0x000fea0003800000 */
[----:B------:R-:W-:-:S13]  /*00e0*/  ELECT P0, URZ, PT ;  /* 0x0000000000ff782f */ /* 0x000fda0003800000 */
[----:B------:R-:W-:Y:S05]  /*00f0*/  @!P0 BRA `(.L_x_2) ;  /* 0x0000000000848947 */ /* 0x000fea0003800000 */
[----:B------:R-:W-:Y:S01]  /*0100*/  UMOV UR5, 0x10 ;  /* 0x0000001000057882 */ /* 0x000fe20000000000 */
[----:B------:R-:W-:Y:S02]  /*0110*/  IMAD.MOV.U32 R5, RZ, RZ, 0x1 ;  /* 0x00000001ff057424 */ /* 0x000fe400078e00ff */
[----:B------:R-:W-:Y:S02]  /*0120*/  IMAD.MOV.U32 R3, RZ, RZ, 0xffff ;  /* 0x0000ffffff037424 */ /* 0x000fe400078e00ff */
[----:B------:R-:W-:Y:S04]  /*0130*/  DEPBAR.LE SB0, 0x36 ;  /* 0x00008d800000791a */ /* 0x000fe80000000000 */
[----:B------:R-:W0:Y:S02]  /*0140*/  UTCATOMSWS.FIND_AND_SET.ALIGN UP0, UR5, UR5 ;  /* 0x00000005000575e3 */ /* 0x000e240008000800 */
[----:B0-----:R-:W-:-:S04]  /*0150*/  PLOP3.LUT P0, PT, PT, PT, UP0, 0x80, 0x8 ;  /* 0x000000000008781c */ /* 0x001fc80003f0f008 */
[----:B------:R-:W-:-:S04]  /*0160*/  SEL R2, RZ, 0xffffffff, !P0 ;  /* 0xffffffffff027807 */ /* 0x000fc80004000000 */
[----:B------:R-:W-:Y:S01]  /*0170*/  ISETP.NE.AND P0, PT, R2, RZ, PT ;  /* 0x000000ff0200720c */ /* 0x000fe20003f05270 */
[----:B------:R-:W-:-:S12]  /*0180*/  IMAD.U32 R2, RZ, RZ, UR5 ;  /* 0x00000005ff027e24 */ /* 0x000fd8000f8e00ff */
[----:B------:R-:W-:Y:S05]  /*0190*/  @P0 BRA `(.L_x_3) ;  /* 0x0000000000240947 */ /* 0x000fea0003800000 */
.L_x_4:
[----:B------:R-:W-:Y:S05]  /*01a0*/  NANOSLEEP 0x64 ;  /* 0x000000640000795d */ /* 0x000fea0003800000 */
[----:B------:R-:W-:-:S05]  /*01b0*/  UMOV UR5, 0x10 ;  /* 0x0000001000057882 */ /* 0x000fca0000000000 */
[----:B------:R-:W-:Y:S04]  /*01c0*/  DEPBAR.LE SB0, 0x36 ;  /* 0x00008d800000791a */ /* 0x000fe80000000000 */
[----:B------:R-:W0:Y:S02]  /*01d0*/  UTCATOMSWS.FIND_AND_SET.ALIGN UP0, UR5, UR5 ;  /* 0x00000005000575e3 */ /* 0x000e240008000800 */
[----:B0-----:R-:W-:-:S04]  /*01e0*/  PLOP3.LUT P0, PT, PT, PT, UP0, 0x80, 0x8 ;  /* 0x000000000008781c */ /* 0x001fc80003f0f008 */
[----:B------:R-:W-:-:S04]  /*01f0*/  SEL R2, RZ, 0xffffffff, !P0 ;  /* 0xffffffffff027807 */ /* 0x000fc80004000000 */
[----:B------:R-:W-:Y:S01]  /*0200*/  ISETP.NE.AND P0, PT, R2, RZ, PT ;  /* 0x000000ff0200720c */ /* 0x000fe20003f05270 */
[----:B------:R-:W-:-:S12]  /*0210*/  IMAD.U32 R2, RZ, RZ, UR5 ;  /* 0x00000005ff027e24 */ /* 0x000fd8000f8e00ff */
[----:B------:R-:W-:Y:S05]  /*0220*/  @!P0 BRA `(.L_x_4) ;  /* 0xfffffffc00dc8947 */ /* 0x000fea000383ffff */
.L_x_3:
[C---:B------:R-:W-:Y:S01]  /*0230*/  VIADD R4, R2.reuse, 0x10 ;  /* 0x0000001002047836 */ /* 0x040fe20000000000 */
[----:B------:R-:W-:Y:S01]  /*0240*/  UMOV UR5, 0x50 ;  /* 0x0000005000057882 */ /* 0x000fe20000000000 */
[----:B------:R-:W-:Y:S01]  /*0250*/  SHF.L.U32 R3, R3, R2, RZ ;  /* 0x0000000203037219 */ /* 0x000fe200000006ff */
[----:B------:R-:W-:Y:S01]  /*0260*/  ULEA UR5, UR6, UR5, 0x18 ;  /* 0x0000000506057291 */ /* 0x000fe2000f8ec0ff */
[----:B------:R-:W-:Y:S01]  /*0270*/  IMAD.SHL.U32 R2, R2, 0x20, RZ ;  /* 0x0000002002027824 */ /* 0x000fe200078e00ff */
[----:B------:R-:W-:-:S04]  /*0280*/  SHF.L.U32 R4, R5, R4, RZ ;  /* 0x0000000405047219 */ /* 0x000fc800000006ff */
[----:B------:R-:W-:-:S05]  /*0290*/  LOP3.LUT R3, R4, R3, RZ, 0xfc, !PT ;  /* 0x0000000304037212 */ /* 0x000fca00078efcff */
[----:B------:R0:W-:Y:S04]  /*02a0*/  ATOMS.OR RZ, [UR5], R3 ;  /* 0x00000003ffff798c */ /* 0x0001e8000b000005 */
[----:B------:R0:W-:Y:S01]  /*02b0*/  STS [UR4], R2 ;  /* 0x00000002ff007988 */ /* 0x0001e20008000804 */
[----:B------:R-:W-:Y:S05]  /*02c0*/  BRA `(.L_x_2) ;  /* 0x0000000000107947 */ /* 0x000fea0003800000 */
.L_x_1:
[----:B------:R-:W-:-:S05]  /*02d0*/  IMAD.MOV.U32 R2, RZ, RZ, -0x1 ;  /* 0xffffffffff027424 */ /* 0x000fca00078e00ff */
[----:B------:R0:W-:Y:S02]  /*02e0*/  STS [UR4], R2 ;  /* 0x00000002ff007988 */ /* 0x0001e40008000804 */
[----:B0-----:R-:W-:-:S07]  /*02f0*/  MOV R2, 0x310 ;  /* 0x0000031000027802 */ /* 0x001fce0000000f00 */
[----:B------:R-:W-:Y:S05]  /*0300*/  CALL.REL.NOINC `($__internal_1_$__cuda_sm10x_tcgen05_guardrail_trap_phase_invalid_during_alloc) ;  /* 0x0000007000cc7944 */ /* 0x000fea0003c00000 */
.L_x_2:
[----:B------:R-:W-:Y:S05]  /*0310*/  WARPSYNC.ALL ;  /* 0x0000000000007948 */ /* 0x000fea0003800000 */
[----:B------:R-:W-:Y:S01]  /*0320*/  NOP ;  /* 0x0000000000007918 */ /* 0x000fe20000000000 */
.L_x_0:
[----:B------:R-:W1:Y:S01]  /*0330*/  LDC.64 R6, c[0x0][0x380] ;  /* 0x0000e000ff067b82 */ /* 0x000e620000000a00 */
[----:B0-----:R-:W-:Y:S01]  /*0340*/  SHF.R.U32.HI R2, RZ, 0x5, R0 ;  /* 0x00000005ff027819 */ /* 0x001fe20000011600 */
[----:B------:R-:W-:Y:S01]  /*0350*/  UMOV UR7, 0x400 ;  /* 0x0000040000077882 */ /* 0x000fe20000000000 */
[----:B------:R-:W-:Y:S01]  /*0360*/  LOP3.LUT R68, R0, 0xe0, RZ, 0xc0, !PT ;  /* 0x000000e000447812 */ /* 0x000fe200078ec0ff */
[----:B------:R-:W0:Y:S01]  /*0370*/  LDCU.64 UR14, c[0x0][0x358] ;  /* 0x00006b00ff0e77ac */ /* 0x000e220008000a00 */
[----:B------:R-:W-:Y:S02]  /*0380*/  SGXT.U32 R2, R2, 0x3 ;  /* 0x000000030202781a */ /* 0x000fe40000000000 */
[----:B------:R-:W-:Y:S01]  /*0390*/  LOP3.LUT R67, R0, 0xf, RZ, 0xc0, !PT ;  /* 0x0000000f00437812 */ /* 0x000fe200078ec0ff */
[----:B------:R-:W2:Y:S01]  /*03a0*/  S2UR UR6, SR_CgaCtaId ;  /* 0x00000000000679c3 */ /* 0x000ea20000008800 */
[C---:B------:R-:W-:Y:S02]  /*03b0*/  LOP3.LUT R69, R2.reuse, 0x8, RZ, 0xfc, !PT ;  /* 0x0000000802457812 */ /* 0x040fe400078efcff */
[----:B------:R-:W-:-:S02]  /*03c0*/  LOP3.LUT R12, R2, 0x10, RZ, 0xfc, !PT ;  /* 0x00000010020c7812 */ /* 0x000fc400078efcff */
[C---:B------:R-:W-:Y:S02]  /*03d0*/  LOP3.LUT R14, R2.reuse, 0x18, RZ, 0xfc, !PT ;  /* 0x00000018020e7812 */ /* 0x040fe400078efcff */
[----:B------:R-:W-:Y:S01]  /*03e0*/  LOP3.LUT R16, R2, 0x20, RZ, 0xfc, !PT ;  /* 0x0000002002107812 */ /* 0x000fe200078efcff */
[----:B------:R-:W-:Y:S01]  /*03f0*/  IMAD.SHL.U32 R22, R12, 0x10, RZ ;  /* 0x000000100c167824 */ /* 0x000fe200078e00ff */
        /* <DEDUP_REMOVED lines=8> */
[-C--:B-1----:R-:W-:Y:S01]  /*0480*/  IADD3 R8, P0, PT, R68, R6.reuse, RZ ;  /* 0x0000000644087210 */ /* 0x082fe20007f1e0ff */
[----:B------:R-:W-:Y:S01]  /*0490*/  IMAD.SHL.U32 R32, R125, 0x10, RZ ;  /* 0x000000107d207824 */ /* 0x000fe200078e00ff */
[----:B------:R-:W-:Y:S01]  /*04a0*/  LOP3.LUT R123, R2, 0x48, RZ, 0xfc, !PT ;  /* 0x00000048027b7812 */ /* 0x000fe200078efcff */
[----:B------:R-:W-:Y:S01]  /*04b0*/  IMAD.SHL.U32 R34, R124, 0x10, RZ ;  /* 0x000000107c227824 */ /* 0x000fe200078e00ff */
[C---:B------:R-:W-:Y:S01]  /*04c0*/  LOP3.LUT R122, R2.reuse, 0x50, RZ, 0xfc, !PT ;  /* 0x00000050027a7812 */ /* 0x040fe200078efcff */
[----:B------:R-:W-:Y:S01]  /*04d0*/  IMAD.X R9, RZ, RZ, R7, P0 ;  /* 0x000000ffff097224 */ /* 0x000fe200000e0607 */
[C---:B------:R-:W-:Y:S01]  /*04e0*/  LOP3.LUT R121, R2.reuse, 0x58, RZ, 0xfc, !PT ;  /* 0x0000005802797812 */ /* 0x040fe200078efcff */
[----:B--2---:R-:W-:Y:S01]  /*04f0*/  ULEA UR7, UR6, UR7, 0x18 ;  /* 0x0000000706077291 */ /* 0x004fe2000f8ec0ff */
[C---:B------:R-:W-:Y:S01]  /*0500*/  LOP3.LUT R120, R2.reuse, 0x60, RZ, 0xfc, !PT ;  /* 0x0000006002787812 */ /* 0x040fe200078efcff */
[----:B------:R-:W-:Y:S01]  /*0510*/  IMAD.WIDE.U32 R8, R67, 0x2, R8 ;  /* 0x0000000243087825 */ /* 0x000fe200078e0008 */
[C---:B------:R-:W-:Y:S01]  /*0520*/  LOP3.LUT R119, R2.reuse, 0x68, RZ, 0xfc, !PT ;  /* 0x0000006802777812 */ /* 0x040fe200078efcff */
[----:B------:R-:W-:Y:S01]  /*0530*/  BAR.SYNC.DEFER_BLOCKING 0x0 ;  /* 0x0000000000007b1d */ /* 0x000fe20000010000 */
[----:B------:R-:W-:Y:S01]  /*0540*/  LOP3.LUT R118, R2, 0x70, RZ, 0xfc, !PT ;  /* 0x0000007002767812 */ /* 0x000fe200078efcff */
[----:B------:R-:W-:Y:S01]  /*0550*/  IMAD.SHL.U32 R42, R120, 0x10, RZ ;  /* 0x00000010782a7824 */ /* 0x000fe200078e00ff */
[C---:B------:R-:W-:Y:S01]  /*0560*/  LOP3.LUT R117, R2.reuse, 0x78, RZ, 0xfc, !PT ;  /* 0x0000007802757812 */ /* 0x040fe200078efcff */
[----:B------:R-:W-:Y:S01]  /*0570*/  IMAD.SHL.U32 R36, R123, 0x10, RZ ;  /* 0x000000107b247824 */ /* 0x000fe200078e00ff */
[----:B------:R-:W-:Y:S01]  /*0580*/  LOP3.LUT R116, R2, 0x80, RZ, 0xfc, !PT ;  /* 0x0000008002747812 */ /* 0x000fe200078efcff */
[----:B------:R-:W-:Y:S01]  /*0590*/  IMAD.SHL.U32 R38, R122, 0x10, RZ ;  /* 0x000000107a267824 */ /* 0x000fe200078e00ff */
[C---:B------:R-:W-:Y:S01]  /*05a0*/  LOP3.LUT R115, R2.reuse, 0x88, RZ, 0xfc, !PT ;  /* 0x0000008802737812 */ /* 0x040fe200078efcff */
[----:B------:R-:W-:Y:S01]  /*05b0*/  IMAD.SHL.U32 R40, R121, 0x10, RZ ;  /* 0x0000001079287824 */ /* 0x000fe200078e00ff */
[C---:B------:R-:W-:Y:S01]  /*05c0*/  LOP3.LUT R114, R2.reuse, 0x90, RZ, 0xfc, !PT ;  /* 0x0000009002727812 */ /* 0x040fe200078efcff */
[----:B------:R-:W-:Y:S01]  /*05d0*/  IMAD.SHL.U32 R44, R119, 0x10, RZ ;  /* 0x00000010772c7824 */ /* 0x000fe200078e00ff */
[C---:B------:R-:W-:Y:S01]  /*05e0*/  LOP3.LUT R113, R2.reuse, 0x98, RZ, 0xfc, !PT ;  /* 0x0000009802717812 */ /* 0x040fe200078efcff */
[----:B------:R-:W-:Y:S01]  /*05f0*/  IMAD.SHL.U32 R52, R115, 0x10, RZ ;  /* 0x0000001073347824 */ /* 0x000fe200078e00ff */
[----:B------:R-:W-:Y:S01]  /*0600*/  LOP3.LUT R112, R2, 0xa0, RZ, 0xfc, !PT ;  /* 0x000000a002707812 */ /* 0x000fe200078efcff */
[----:B------:R-:W-:Y:S01]  /*0610*/  IMAD.SHL.U32 R46, R118, 0x10, RZ ;  /* 0x00000010762e7824 */ /* 0x000fe200078e00ff */
[C---:B------:R-:W-:Y:S01]  /*0620*/  LOP3.LUT R111, R2.reuse, 0xa8, RZ, 0xfc, !PT ;  /* 0x000000a8026f7812 */ /* 0x040fe200078efcff */
[----:B------:R-:W-:Y:S01]  /*0630*/  IMAD.SHL.U32 R48, R117, 0x10, RZ ;  /* 0x0000001075307824 */ /* 0x000fe200078e00ff */
[----:B------:R-:W-:Y:S01]  /*0640*/  LOP3.LUT R110, R2, 0xb0, RZ, 0xfc, !PT ;  /* 0x000000b0026e7812 */ /* 0x000fe200078efcff */
[----:B------:R-:W-:Y:S01]  /*0650*/  IMAD.SHL.U32 R50, R116, 0x10, RZ ;  /* 0x0000001074327824 */ /* 0x000fe200078e00ff */
[----:B------:R-:W-:Y:S01]  /*0660*/  LOP3.LUT R109, R2, 0xb8, RZ, 0xfc, !PT ;  /* 0x000000b8026d7812 */ /* 0x000fe200078efcff */
[----:B------:R-:W-:Y:S01]  /*0670*/  IMAD.SHL.U32 R54, R114, 0x10, RZ ;  /* 0x0000001072367824 */ /* 0x000fe200078e00ff */
        /* <DEDUP_REMOVED lines=14> */
[----:B------:R-:W-:Y:S01]  /*0760*/  LOP3.LUT R71, R2, 0xf8, RZ, 0xfc, !PT ;  /* 0x000000f802477812 */ /* 0x000fe200078efcff */
[C---:B------:R-:W-:Y:S01]  /*0770*/  IMAD.SHL.U32 R2, R69.reuse, 0x10, RZ ;  /* 0x0000001045027824 */ /* 0x040fe200078e00ff */
[-C--:B------:R-:W-:Y:S01]  /*0780*/  LEA R10, P0, R69, R6.reuse, 0x5 ;  /* 0x00000006450a7211 */ /* 0x080fe200078028ff */
[----:B------:R-:W-:Y:S01]  /*0790*/  IMAD.SHL.U32 R4, R107, 0x10, RZ ;  /* 0x000000106b047824 */ /* 0x000fe200078e00ff */
[-C--:B------:R-:W-:Y:S01]  /*07a0*/  LEA R12, P6, R12, R6.reuse, 0x5 ;  /* 0x000000060c0c7211 */ /* 0x080fe200078c28ff */
[----:B------:R-:W-:Y:S01]  /*07b0*/  IMAD.SHL.U32 R78, R106, 0x10, RZ ;  /* 0x000000106a4e7824 */ /* 0x000fe200078e00ff */
[-C--:B------:R-:W-:Y:S01]  /*07c0*/  LEA.HI.X R11, R2, R7.reuse, RZ, 0x1, P0 ;  /* 0x00000007020b7211 */ /* 0x080fe200000f0cff */
[----:B------:R-:W-:Y:S01]  /*07d0*/  IMAD.SHL.U32 R72, R3, 0x10, RZ ;  /* 0x0000001003487824 */ /* 0x000fe200078e00ff */
[----:B------:R-:W-:Y:S01]  /*07e0*/  LEA.HI.X R13, R22, R7, RZ, 0x1, P6 ;  /* 0x00000007160d7211 */ /* 0x000fe200030f0cff */
[----:B------:R-:W-:Y:S01]  /*07f0*/  IMAD.SHL.U32 R76, R71, 0x10, RZ ;  /* 0x00000010474c7824 */ /* 0x000fe200078e00ff */
[-C--:B------:R-:W-:Y:S01]  /*0800*/  LEA R22, P0, R125, R6.reuse, 0x5 ;  /* 0x000000067d167211 */ /* 0x080fe200078028ff */
[----:B------:R-:W-:Y:S01]  /*0810*/  IMAD.WIDE.U32 R10, R67, 0x2, R10 ;  /* 0x00000002430a7825 */ /* 0x000fe200078e000a */
[----:B------:R-:W-:-:S02]  /*0820*/  LEA R14, P5, R14, R6, 0x5 ;  /* 0x000000060e0e7211 */ /* 0x000fc400078a28ff */
[-C--:B------:R-:W-:Y:S01]  /*0830*/  LEA.HI.X R23, R32, R7.reuse, RZ, 0x1, P0 ;  /* 0x0000000720177211 */ /* 0x080fe200000f0cff */
[----:B------:R-:W-:Y:S01]  /*0840*/  IMAD.SHL.U32 R73, R68, 0x8, RZ ;  /* 0x0000000844497824 */ /* 0x000fe200078e00ff */
[-C--:B------:R-:W-:Y:S01]  /*0850*/  LEA R32, P0, R120, R6.reuse, 0x5 ;  /* 0x0000000678207211 */ /* 0x080fe200078028ff */
[----:B------:R-:W-:Y:S01]  /*0860*/  IMAD.SHL.U32 R70, R104, 0x10, RZ ;  /* 0x0000001068467824 */ /* 0x000fe200078e00ff */
[-C--:B------:R-:W-:Y:S01]  /*0870*/  LEA.HI.X R15, R24, R7.reuse, RZ, 0x1, P5 ;  /* 0x00000007180f7211 */ /* 0x080fe200028f0cff */
[----:B------:R-:W-:Y:S01]  /*0880*/  IMAD.SHL.U32 R74, R5, 0x10, RZ ;  /* 0x00000010054a7824 */ /* 0x000fe200078e00ff */
[----:B------:R-:W-:Y:S01]  /*0890*/  LEA.HI.X R33, R42, R7, RZ, 0x1, P0 ;  /* 0x000000072a217211 */ /* 0x000fe200000f0cff */
[----:B------:R-:W-:Y:S01]  /*08a0*/  IMAD.WIDE.U32 R12, R67, 0x2, R12 ;  /* 0x00000002430c7825 */ /* 0x000fe200078e000c */
[-C--:B------:R-:W-:Y:S02]  /*08b0*/  LEA R42, P0, R115, R6.reuse, 0x5 ;  /* 0x00000006732a7211 */ /* 0x080fe400078028ff */
[----:B------:R-:W-:-:S02]  /*08c0*/  LEA R24, P5, R124, R6, 0x5 ;  /* 0x000000067c187211 */ /* 0x000fc400078a28ff */
[-C--:B------:R-:W-:Y:S02]  /*08d0*/  LEA.HI.X R43, R52, R7.reuse, RZ, 0x1, P0 ;  /* 0x00000007342b7211 */ /* 0x080fe400000f0cff */
[-C--:B------:R-:W-:Y:S02]  /*08e0*/  LEA R52, P0, R110, R6.reuse, 0x5 ;  /* 0x000000066e347211 */ /* 0x080fe400078028ff */
[-C--:B------:R-:W-:Y:S02]  /*08f0*/  LEA.HI.X R25, R34, R7.reuse, RZ, 0x1, P5 ;  /* 0x0000000722197211 */ /* 0x080fe400028f0cff */
[----:B------:R-:W-:Y:S02]  /*0900*/  LEA.HI.X R53, R62, R7, RZ, 0x1, P0 ;  /* 0x000000073e357211 */ /* 0x000fe400000f0cff */
[-C--:B------:R-:W-:Y:S02]  /*0910*/  LEA R62, P0, R105, R6.reuse, 0x5 ;  /* 0x00000006693e7211 */ /* 0x080fe400078028ff */
[----:B------:R-:W-:-:S02]  /*0920*/  LEA R16, P4, R16, R6, 0x5 ;  /* 0x0000000610107211 */ /* 0x000fc400078828ff */
[-C--:B------:R-:W-:Y:S02]  /*0930*/  LEA.HI.X R63, R66, R7.reuse, RZ, 0x1, P0 ;  /* 0x00000007423f7211 */ /* 0x080fe400000f0cff */
[----:B------:R-:W1:Y:S01]  /*0940*/  LDS R66, [UR7] ;  /* 0x00000007ff427984 */ /* 0x000e620008000800 */
[----:B------:R-:W-:Y:S01]  /*0950*/  IMAD.WIDE.U32 R24, R67, 0x2, R24 ;  /* 0x0000000243187825 */ /* 0x000fe200078e0018 */
[-C--:B------:R-:W-:Y:S01]  /*0960*/  LEA R18, P3, R18, R6.reuse, 0x5 ;  /* 0x0000000612127211 */ /* 0x080fe200078628ff */
[----:B------:R-:W-:Y:S01]  /*0970*/  BAR.SYNC.DEFER_BLOCKING 0x0 ;  /* 0x0000000000007b1d */ /* 0x000fe20000010000 */
[----:B------:R-:W-:Y:S02]  /*0980*/  LEA R20, P2, R20, R6, 0x5 ;  /* 0x0000000614147211 */ /* 0x000fe400078428ff */
[-C--:B------:R-:W-:Y:S02]  /*0990*/  LEA.HI.X R17, R26, R7.reuse, RZ, 0x1, P4 ;  /* 0x000000071a117211 */ /* 0x080fe400020f0cff */
[----:B------:R-:W-:-:S02]  /*09a0*/  LEA.HI.X R19, R28, R7, RZ, 0x1, P3 ;  /* 0x000000071c137211 */ /* 0x000fc400018f0cff */
[-C--:B------:R-:W-:Y:S02]  /*09b0*/  LEA R26, P4, R123, R6.reuse, 0x5 ;  /* 0x000000067b1a7211 */ /* 0x080fe400078828ff */
[-C--:B------:R-:W-:Y:S02]  /*09c0*/  LEA R28, P3, R122, R6.reuse, 0x5 ;  /* 0x000000067a1c7211 */ /* 0x080fe400078628ff */
[-C--:B------:R-:W-:Y:S02]  /*09d0*/  LEA.HI.X R21, R30, R7.reuse, RZ, 0x1, P2 ;  /* 0x000000071e157211 */ /* 0x080fe400010f0cff */
[----:B------:R-:W-:Y:S02]  /*09e0*/  LEA R30, P2, R121, R6, 0x5 ;  /* 0x00000006791e7211 */ /* 0x000fe400078428ff */
[-C--:B------:R-:W-:Y:S02]  /*09f0*/  LEA.HI.X R27, R36, R7.reuse, RZ, 0x1, P4 ;  /* 0x00000007241b7211 */ /* 0x080fe400020f0cff */
[----:B------:R-:W-:-:S02]  /*0a00*/  LEA.HI.X R29, R38, R7, RZ, 0x1, P3 ;  /* 0x00000007261d7211 */ /* 0x000fc400018f0cff */
[-C--:B------:R-:W-:Y:S02]  /*0a10*/  LEA R34, P5, R119, R6.reuse, 0x5 ;  /* 0x0000000677227211 */ /* 0x080fe400078a28ff */
[-C--:B------:R-:W-:Y:S02]  /*0a20*/  LEA R36, P4, R118, R6.reuse, 0x5 ;  /* 0x0000000676247211 */ /* 0x080fe400078828ff */
[-C--:B------:R-:W-:Y:S01]  /*0a30*/  LEA R38, P3, R117, R6.reuse, 0x5 ;  /* 0x0000000675267211 */ /* 0x080fe200078628ff */
[----:B0-----:R-:W5:Y:S01]  /*0a40*/  LDG.E.U16 R8, desc[UR14][R8.64] ;  /* 0x0000000e08087981 */ /* 0x001f62000c1e1500 */
[-C--:B------:R-:W-:Y:S02]  /*0a50*/  LEA.HI.X R31, R40, R7.reuse, RZ, 0x1, P2 ;  /* 0x00000007281f7211 */ /* 0x080fe400010f0cff */
[----:B------:R-:W-:Y:S01]  /*0a60*/  LEA R40, P2, R116, R6, 0x5 ;  /* 0x0000000674287211 */ /* 0x000fe200078428ff */
[----:B------:R-:W5:Y:S01]  /*0a70*/  LDG.E.U16 R10, desc[UR14][R10.64] ;  /* 0x0000000e0a0a7981 */ /* 0x000f62000c1e1500 */
[----:B------:R-:W-:-:S02]  /*0a80*/  LEA.HI.X R35, R44, R7, RZ, 0x1, P5 ;  /* 0x000000072c237211 */ /* 0x000fc400028f0cff */
[-C--:B------:R-:W-:Y:S01]  /*0a90*/  LEA.HI.X R37, R46, R7.reuse, RZ, 0x1, P4 ;  /* 0x000000072e257211 */ /* 0x080fe200020f0cff */
[----:B------:R-:W-:Y:S01]  /*0aa0*/  IMAD.WIDE.U32 R14, R67, 0x2, R14 ;  /* 0x00000002430e7825 */ /* 0x000fe200078e000e */
[-C--:B------:R-:W-:Y:S01]  /*0ab0*/  LEA.HI.X R39, R48, R7.reuse, RZ, 0x1, P3 ;  /* 0x0000000730277211 */ /* 0x080fe200018f0cff */
[----:B------:R0:W5:Y:S01]  /*0ac0*/  LDG.E.U16 R9, desc[UR14][R24.64] ;  /* 0x0000000e18097981 */ /* 0x000162000c1e1500 */
[-C--:B------:R-:W-:Y:S02]  /*0ad0*/  LEA R44, P5, R114, R6.reuse, 0x5 ;  /* 0x00000006722c7211 */ /* 0x080fe400078a28ff */
[-C--:B------:R-:W-:Y:S01]  /*0ae0*/  LEA R46, P4, R113, R6.reuse, 0x5 ;  /* 0x00000006712e7211 */ /* 0x080fe200078828ff */
[----:B------:R-:W-:Y:S01]  /*0af0*/  IMAD.WIDE.U32 R22, R67, 0x2, R22 ;  /* 0x0000000243167825 */ /* 0x000fe200078e0016 */
[----:B------:R-:W-:Y:S01]  /*0b00*/  LEA R48, P3, R112, R6, 0x5 ;  /* 0x0000000670307211 */ /* 0x000fe200078628ff */
[----:B------:R-:W5:Y:S01]  /*0b10*/  LDG.E.U16 R12, desc[UR14][R12.64] ;  /* 0x0000000e0c0c7981 */ /* 0x000f62000c1e1500 */
[----:B------:R-:W-:-:S02]  /*0b20*/  LEA.HI.X R41, R50, R7, RZ, 0x1, P2 ;  /* 0x0000000732297211 */ /* 0x000fc400010f0cff */
[-C--:B------:R-:W-:Y:S01]  /*0b30*/  LEA R50, P2, R111, R6.reuse, 0x5 ;  /* 0x000000066f327211 */ /* 0x080fe200078428ff */
[----:B0-----:R-:W0:Y:S01]  /*0b40*/  LDC.64 R24, c[0x0][0x388] ;  /* 0x0000e200ff187b82 */ /* 0x001e220000000a00 */
[-C--:B------:R-:W-:Y:S01]  /*0b50*/  LEA.HI.X R45, R54, R7.reuse, RZ, 0x1, P5 ;  /* 0x00000007362d7211 */ /* 0x080fe200028f0cff */
[----:B------:R-:W-:Y:S01]  /*0b60*/  IMAD.WIDE.U32 R34, R67, 0x2, R34 ;  /* 0x0000000243227825 */ /* 0x000fe200078e0022 */
[-C--:B------:R-:W-:Y:S01]  /*0b70*/  LEA.HI.X R47, R56, R7.reuse, RZ, 0x1, P4 ;  /* 0x00000007382f7211 */ /* 0x080fe200020f0cff */
[----:B------:R-:W5:Y:S01]  /*0b80*/  LDG.E.U16 R14, desc[UR14][R14.64] ;  /* 0x0000000e0e0e7981 */ /* 0x000f62000c1e1500 */
[----:B------:R-:W-:Y:S02]  /*0b90*/  LEA.HI.X R49, R58, R7, RZ, 0x1, P3 ;  /* 0x000000073a317211 */ /* 0x000fe400018f0cff */
[-C--:B------:R-:W-:Y:S01]  /*0ba0*/  LEA R54, P5, R109, R6.reuse, 0x5 ;  /* 0x000000066d367211 */ /* 0x080fe200078a28ff */
[----:B------:R-:W-:Y:S01]  /*0bb0*/  IMAD.WIDE.U32 R16, R67, 0x2, R16 ;  /* 0x0000000243107825 */ /* 0x000fe200078e0010 */
[-C--:B------:R-:W-:Y:S01]  /*0bc0*/  LEA R56, P4, R108, R6.reuse, 0x5 ;  /* 0x000000066c387211 */ /* 0x080fe200078828ff */
[----:B------:R0:W5:Y:S01]  /*0bd0*/  LDG.E.U16 R11, desc[UR14][R34.64] ;  /* 0x0000000e220b7981 */ /* 0x000162000c1e1500 */
[----:B------:R-:W-:-:S02]  /*0be0*/  LEA R58, P3, R107, R6, 0x5 ;  /* 0x000000066b3a7211 */ /* 0x000fc400078628ff */
[-C--:B------:R-:W-:Y:S01]  /*0bf0*/  LEA.HI.X R51, R60, R7.reuse, RZ, 0x1, P2 ;  /* 0x000000073c337211 */ /* 0x080fe200010f0cff */
[C---:B------:R-:W-:Y:S01]  /*0c00*/  IMAD.WIDE.U32 R44, R67.reuse, 0x2, R44 ;  /* 0x00000002432c7825 */ /* 0x040fe200078e002c */
[-C--:B------:R-:W-:Y:S01]  /*0c10*/  LEA R60, P2, R106, R6.reuse, 0x5 ;  /* 0x000000066a3c7211 */ /* 0x080fe200078428ff */
[----:B------:R-:W5:Y:S01]  /*0c20*/  LDG.E.U16 R16, desc[UR14][R16.64] ;  /* 0x0000000e10107981 */ /* 0x000f62000c1e1500 */
[-C--:B------:R-:W-:Y:S02]  /*0c30*/  LEA.HI.X R55, R64, R7.reuse, RZ, 0x1, P5 ;  /* 0x0000000740377211 */ /* 0x080fe400028f0cff */
[-C--:B------:R-:W-:Y:S01]  /*0c40*/  LEA.HI.X R57, R80, R7.reuse, RZ, 0x1, P4 ;  /* 0x0000000750397211 */ /* 0x080fe200020f0cff */
[----:B------:R2:W5:Y:S01]  /*0c50*/  LDG.E.U16 R44, desc[UR14][R44.64] ;  /* 0x0000000e2c2c7981 */ /* 0x000562000c1e1500 */
[----:B------:R-:W-:Y:S02]  /*0c60*/  LEA.HI.X R59, R4, R7, RZ, 0x1, P3 ;  /* 0x00000007043b7211 */ /* 0x000fe400018f0cff */
[-C--:B------:R-:W-:Y:S01]  /*0c70*/  LEA R64, P5, R104, R6.reuse, 0x5 ;  /* 0x0000000668407211 */ /* 0x080fe200078a28ff */
[----:B------:R-:W-:Y:S01]  /*0c80*/  IMAD.WIDE.U32 R18, R67, 0x2, R18 ;  /* 0x0000000243127825 */ /* 0x000fe200078e0012 */
[-C--:B------:R-:W-:Y:S01]  /*0c90*/  LEA R2, P4, R3, R6.reuse, 0x5 ;  /* 0x0000000603027211 */ /* 0x080fe200078828ff */
[----:B------:R-:W5:Y:S01]  /*0ca0*/  LDG.E.U16 R22, desc[UR14][R22.64] ;  /* 0x0000000e16167981 */ /* 0x000f62000c1e1500 */
[----:B------:R-:W-:-:S02]  /*0cb0*/  LEA R4, P3, R5, R6, 0x5 ;  /* 0x0000000605047211 */ /* 0x000fc400078628ff */
[-C--:B------:R-:W-:Y:S01]  /*0cc0*/  LEA.HI.X R61, R78, R7.reuse, RZ, 0x1, P2 ;  /* 0x000000074e3d7211 */ /* 0x080fe200010f0cff */
[----:B------:R-:W-:Y:S01]  /*0cd0*/  IMAD.WIDE.U32 R20, R67, 0x2, R20 ;  /* 0x0000000243147825 */ /* 0x000fe200078e0014 */
[----:B------:R-:W-:Y:S01]  /*0ce0*/  LEA R6, P2, R71, R6, 0x5 ;  /* 0x0000000647067211 */ /* 0x000fe200078428ff */
[----:B------:R-:W5:Y:S01]  /*0cf0*/  LDG.E.U16 R18, desc[UR14][R18.64] ;  /* 0x0000000e12127981 */ /* 0x000f62000c1e1500 */
[----:B0-----:R-:W-:Y:S01]  /*0d00*/  LEA R34, P0, R68, R24, 0x4 ;  /* 0x0000001844227211 */ /* 0x001fe200078020ff */
[----:B------:R-:W-:Y:S01]  /*0d10*/  IMAD.SHL.U32 R71, R69, 0x100, RZ ;  /* 0x0000010045477824 */ /* 0x000fe200078e00ff */
[----:B------:R-:W-:Y:S01]  /*0d20*/  LEA.HI.X R3, R72, R7, RZ, 0x1, P4 ;  /* 0x0000000748037211 */ /* 0x000fe200020f0cff */
[----:B------:R-:W-:Y:S01]  /*0d30*/  IMAD.WIDE.U32 R26, R67, 0x2, R26 ;  /* 0x00000002431a7825 */ /* 0x000fe200078e001a */
[----:B------:R-:W-:Y:S01]  /*0d40*/  LEA.HI.X R35, R73, R25, RZ, 0x1, P0 ;  /* 0x0000001949237211 */ /* 0x000fe200000f0cff */
[----:B------:R-:W5:Y:S01]  /*0d50*/  LDG.E.U16 R20, desc[UR14][R20.64] ;  /* 0x0000000e14147981 */ /* 0x000f62000c1e1500 */
[----:B--2---:R-:W-:Y:S01]  /*0d60*/  LOP3.LUT R45, R0, 0x1f, RZ, 0xc0, !PT ;  /* 0x0000001f002d7812 */ /* 0x004fe200078ec0ff */
[----:B------:R-:W-:Y:S01]  /*0d70*/  IMAD.WIDE.U32 R2, R67, 0x2, R2 ;  /* 0x0000000243027825 */ /* 0x000fe200078e0002 */
[-C--:B------:R-:W-:Y:S01]  /*0d80*/  LEA.HI.X R65, R70, R7.reuse, RZ, 0x1, P5 ;  /* 0x0000000746417211 */ /* 0x080fe200028f0cff */
[----:B------:R0:W-:Y:S01]  /*0d90*/  STL [R1+0x308], R71 ;  /* 0x0003084701007387 */ /* 0x0001e20000100800 */
[----:B------:R-:W-:-:S02]  /*0da0*/  LEA.HI.X R5, R74, R7, RZ, 0x1, P3 ;  /* 0x000000074a057211 */ /* 0x000fc400018f0cff */
[----:B------:R-:W-:Y:S01]  /*0db0*/  LEA.HI.X R7, R76, R7, RZ, 0x1, P2 ;  /* 0x000000074c077211 */ /* 0x000fe200010f0cff */
[----:B------:R-:W-:Y:S01]  /*0dc0*/  IMAD.WIDE.U32 R34, R45, 0x2, R34 ;  /* 0x000000022d227825 */ /* 0x000fe200078e0022 */
[----:B------:R-:W-:Y:S01]  /*0dd0*/  LEA R24, P2, R69, R24, 0x9 ;  /* 0x0000001845187211 */ /* 0x000fe200078448ff */
[----:B------:R-:W5:Y:S02]  /*0de0*/  LDG.E.U16 R26, desc[UR14][R26.64] ;  /* 0x0000000e1a1a7981 */ /* 0x000f64000c1e1500 */
[----:B------:R-:W-:Y:S01]  /*0df0*/  IMAD.WIDE.U32 R42, R67, 0x2, R42 ;  /* 0x00000002432a7825 */ /* 0x000fe200078e002a */
[----:B------:R-:W-:Y:S01]  /*0e00*/  LEA.HI.X R25, R71, R25, RZ, 0x1, P2 ;  /* 0x0000001947197211 */ /* 0x000fe200010f0cff */
[----:B------:R-:W5:Y:S02]  /*0e10*/  LDG.E.U16 R2, desc[UR14][R2.64] ;  /* 0x0000000e02027981 */ /* 0x000f64000c1e1500 */
[C---:B------:R-:W-:Y:S02]  /*0e20*/  IMAD.WIDE.U32 R28, R67.reuse, 0x2, R28 ;  /* 0x00000002431c7825 */ /* 0x040fe400078e001c */
[----:B------:R-:W5:Y:S02]  /*0e30*/  LDG.E.U16 R13, desc[UR14][R34.64] ;  /* 0x0000000e220d7981 */ /* 0x000f64000c1e1500 */
[----:B------:R-:W-:-:S02]  /*0e40*/  IMAD.WIDE.U32 R30, R67, 0x2, R30 ;  /* 0x00000002431e7825 */ /* 0x000fc400078e001e */
[----:B------:R-:W5:Y:S02]  /*0e50*/  LDG.E.U16 R17, desc[UR14][R34.64+0x80] ;  /* 0x0000800e22117981 */ /* 0x000f64000c1e1500 */
[C---:B------:R-:W-:Y:S02]  /*0e60*/  IMAD.WIDE.U32 R32, R67.reuse, 0x2, R32 ;  /* 0x0000000243207825 */ /* 0x040fe400078e0020 */
        /* <DEDUP_REMOVED lines=10> */
[----:B------:R2:W5:Y:S02]  /*0f10*/  LDG.E.U16 R3, desc[UR14][R34.64+0x1c0] ;  /* 0x0001c00e22037981 */ /* 0x000564000c1e1500 */
[C---:B------:R-:W-:Y:S02]  /*0f20*/  IMAD.WIDE.U32 R46, R67.reuse, 0x2, R46 ;  /* 0x00000002432e7825 */ /* 0x040fe400078e002e */
[----:B------:R3:W5:Y:S02]  /*0f30*/  LDG.E.U16 R42, desc[UR14][R42.64] ;  /* 0x0000000e2a2a7981 */ /* 0x000764000c1e1500 */
[----:B------:R-:W-:-:S04]  /*0f40*/  IMAD.WIDE.U32 R48, R67, 0x2, R48 ;  /* 0x0000000243307825 */ /* 0x000fc800078e0030 */
[C---:B------:R-:W-:Y:S01]  /*0f50*/  IMAD.WIDE.U32 R52, R67.reuse, 0x2, R52 ;  /* 0x0000000243347825 */ /* 0x040fe200078e0034 */
[----:B--2---:R-:W-:Y:S01]  /*0f60*/  LOP3.LUT R34, R0, 0x60, RZ, 0xc0, !PT ;  /* 0x0000006000227812 */ /* 0x004fe200078ec0ff */
[----:B------:R0:W5:Y:S01]  /*0f70*/  LDG.E.U16 R28, desc[UR14][R28.64] ;  /* 0x0000000e1c1c7981 */ /* 0x000162000c1e1500 */
[----:B------:R-:W-:Y:S01]  /*0f80*/  SHF.R.S32.HI R35, RZ, 0x7, R0 ;  /* 0x00000007ff237819 */ /* 0x000fe20000011400 */
[C---:B------:R-:W-:Y:S01]  /*0f90*/  IMAD.WIDE.U32 R50, R67.reuse, 0x2, R50 ;  /* 0x0000000243327825 */ /* 0x040fe200078e0032 */
[----:B---3--:R-:W-:Y:S01]  /*0fa0*/  SHF.R.U32.HI R43, RZ, 0x5, R0 ;  /* 0x00000005ff2b7819 */ /* 0x008fe20000011600 */
[----:B------:R0:W5:Y:S02]  /*0fb0*/  LDG.E.U16 R30, desc[UR14][R30.64] ;  /* 0x0000000e1e1e7981 */ /* 0x000164000c1e1500 */
[----:B------:R-:W-:-:S04]  /*0fc0*/  IMAD.WIDE.U32 R54, R67, 0x2, R54 ;  /* 0x0000000243367825 */ /* 0x000fc800078e0036 */
[C---:B------:R-:W-:Y:S01]  /*0fd0*/  IMAD.WIDE.U32 R56, R67.reuse, 0x2, R56 ;  /* 0x0000000243387825 */ /* 0x040fe200078e0038 */
[----:B------:R0:W5:Y:S03]  /*0fe0*/  LDG.E.U16 R32, desc[UR14][R32.64] ;  /* 0x0000000e20207981 */ /* 0x000166000c1e1500 */
[C---:B------:R-:W-:Y:S01]  /*0ff0*/  IMAD.WIDE.U32 R58, R67.reuse, 0x2, R58 ;  /* 0x00000002433a7825 */ /* 0x040fe200078e003a */
[----:B------:R0:W5:Y:S03]  /*1000*/  LDG.E.U16 R36, desc[UR14][R36.64] ;  /* 0x0000000e24247981 */ /* 0x000166000c1e1500 */
[C---:B------:R-:W-:Y:S01]  /*1010*/  IMAD.WIDE.U32 R60, R67.reuse, 0x2, R60 ;  /* 0x00000002433c7825 */ /* 0x040fe200078e003c */
[----:B------:R0:W5:Y:S03]  /*1020*/  LDG.E.U16 R38, desc[UR14][R38.64] ;  /* 0x0000000e26267981 */ /* 0x000166000c1e1500 */
[C---:B------:R-:W-:Y:S01]  /*1030*/  IMAD.WIDE.U32 R62, R67.reuse, 0x2, R62 ;  /* 0x00000002433e7825 */ /* 0x040fe200078e003e */
[----:B------:R0:W5:Y:S03]  /*1040*/  LDG.E.U16 R40, desc[UR14][R40.64] ;  /* 0x0000000e28287981 */ /* 0x000166000c1e1500 */
[----:B------:R-:W-:Y:S01]  /*1050*/  IMAD.WIDE.U32 R64, R67, 0x2, R64 ;  /* 0x0000000243407825 */ /* 0x000fe200078e0040 */
[----:B------:R0:W5:Y:S03]  /*1060*/  LDG.E.U16 R4, desc[UR14][R4.64] ;  /* 0x0000000e04047981 */ /* 0x000166000c1e1500 */
[----:B------:R-:W-:Y:S01]  /*1070*/  IMAD.WIDE.U32 R24, R45, 0x2, R24 ;  /* 0x000000022d187825 */ /* 0x000fe200078e0018 */
[----:B------:R0:W5:Y:S01]  /*1080*/  LDG.E.U16 R6, desc[UR14][R6.64] ;  /* 0x0000000e06067981 */ /* 0x000162000c1e1500 */
[----:B------:R-:W-:-:S02]  /*1090*/  R2UR UR12, R43 ;  /* 0x000000002b0c72ca */ /* 0x000fc400000e0000 */
[----:B------:R-:W-:Y:S01]  /*10a0*/  IMAD R67, R67, 0x2, R34 ;  /* 0x0000000243437824 */ /* 0x000fe200078e0222 */
[----:B------:R-:W-:Y:S01]  /*10b0*/  SGXT R34, R35, 0x1 ;  /* 0x000000012322781a */ /* 0x000fe20000000200 */
[----:B------:R0:W5:Y:S01]  /*10c0*/  LDG.E.U16 R46, desc[UR14][R46.64] ;  /* 0x0000000e2e2e7981 */ /* 0x000162000c1e1500 */
[----:B-1----:R-:W-:-:S03]  /*10d0*/  R2UR UR13, R66 ;  /* 0x00000000420d72ca */ /* 0x002fc600000e0000 */
[----:B------:R0:W5:Y:S01]  /*10e0*/  LDG.E.U16 R48, desc[UR14][R48.64] ;  /* 0x0000000e30307981 */ /* 0x000162000c1e1500 */
[----:B------:R-:W-:-:S03]  /*10f0*/  LOP3.LUT R67, R67, 0x90, R34, 0x78, !PT ;  /* 0x0000009043437812 */ /* 0x000fc600078e7822 */
[----:B------:R0:W5:Y:S04]  /*1100*/  LDG.E.U16 R50, desc[UR14][R50.64] ;  /* 0x0000000e32327981 */ /* 0x000168000c1e1500 */
        /* <DEDUP_REMOVED lines=14> */
[----:B------:R0:W5:Y:S01]  /*11f0*/  LDG.E.U16 R41, desc[UR14][R24.64+0x1c0] ;  /* 0x0001c00e18297981 */ /* 0x000162000c1e1500 */
[----:B------:R-:W-:Y:S05]  /*1200*/  @P1 BRA `(.L_x_5) ;  /* 0x0000000000181947 */ /* 0x000fea0003800000 */
[----:B------:R-:W-:Y:S01]  /*1210*/  ELECT P0, URZ, PT ;  /* 0x0000000000ff782f */ /* 0x000fe20003800000 */
[----:B0-----:R-:W-:Y:S01]  /*1220*/  IMAD.MOV.U32 R24, RZ, RZ, 0x1 ;  /* 0x00000001ff187424 */ /* 0x001fe200078e00ff */
[----:B------:R-:W-:Y:S01]  /*1230*/  UMOV UR4, 0x40 ;  /* 0x0000004000047882 */ /* 0x000fe20000000000 */
[----:B------:R-:W-:Y:S01]  /*1240*/  UVIRTCOUNT.DEALLOC.SMPOOL 0x80 ;  /* 0x000000800000784c */ /* 0x000fe20000000000 */
[----:B------:R-:W-:-:S09]  /*1250*/  ULEA UR4, UR6, UR4, 0x18 ;  /* 0x0000000406047291 */ /* 0x000fd2000f8ec0ff */
[----:B------:R1:W-:Y:S03]  /*1260*/  @P0 STS.U8 [UR4], R24 ;  /* 0x00000018ff000988 */ /* 0x0003e60008000004 */
.L_x_5:
[----:B------:R-:W-:Y:S01]  /*1270*/  LOP3.LUT P2, RZ, R0, 0xff, RZ, 0xc0, !PT ;  /* 0x000000ff00ff7812 */ /* 0x000fe2000784c0ff */
[----:B-----5:R2:W-:Y:S01]  /*1280*/  STS.U16 [R67+UR7+0x100], R10 ;  /* 0x0001000a43007988 */ /* 0x0205e20008000407 */
[----:B------:R-:W-:Y:S01]  /*1290*/  SHF.R.U32.HI R69, RZ, 0x1, R68 ;  /* 0x00000001ff457819 */ /* 0x000fe20000011644 */
[----:B------:R-:W-:Y:S02]  /*12a0*/  UMOV UR4, 0x1 ;  /* 0x0000000100047882 */ /* 0x000fe40000000000 */
[----:B------:R3:W-:Y:S04]  /*12b0*/  STS.U16 [R67+UR7+0x200], R12 ;  /* 0x0002000c43007988 */ /* 0x0007e80008000407 */
[----:B------:R-:W-:Y:S01]  /*12c0*/  STS.U16 [R67+UR7+0x300], R14 ;  /* 0x0003000e43007988 */ /* 0x000fe20008000407 */
[----:B--2---:R-:W-:-:S03]  /*12d0*/  IMAD R10, R68, 0x2, R45 ;  /* 0x00000002440a7824 */ /* 0x004fc600078e022d */
[----:B------:R-:W-:Y:S01]  /*12e0*/  VOTEU.ALL UP0, P2 ;  /* 0x0000000000ff7886 */ /* 0x000fe20001000000 */
[----:B------:R-:W-:Y:S01]  /*12f0*/  VOTEU.ALL UP1, P2 ;  /* 0x0000000000ff7886 */ /* 0x000fe20001020000 */
[----:B------:R-:W-:Y:S01]  /*1300*/  IMAD.SHL.U32 R10, R10, 0x2, RZ ;  /* 0x000000020a0a7824 */ /* 0x000fe200078e00ff */
[----:B------:R-:W-:Y:S02]  /*1310*/  STS.U16 [R67+UR7+0x400], R16 ;  /* 0x0004001043007988 */ /* 0x000fe40008000407 */
[----:B------:R-:W-:-:S04]  /*1320*/  @!UP0 UIADD3 UR4, UPT, UPT, -UR4, 0x100000, URZ ;  /* 0x0010000004048890 */ /* 0x000fc8000fffe1ff */
[----:B------:R-:W-:Y:S02]  /*1330*/  @!UP0 USHF.L.U32 UR5, UR4, 0xb, URZ ;  /* 0x0000000b04058899 */ /* 0x000fe400080006ff */
[----:B------:R-:W-:Y:S02]  /*1340*/  @!UP0 USHF.L.U32 UR4, UR4, 0x1, URZ ;  /* 0x0000000104048899 */ /* 0x000fe400080006ff */
[----:B------:R-:W-:Y:S01]  /*1350*/  UISETP.NE.U32.AND UP0, UPT, UR12, URZ, UPT ;  /* 0x000000ff0c00728c */ /* 0x000fe2000bf05070 */
[----:B------:R-:W-:Y:S01]  /*1360*/  LOP3.LUT R10, R10, R69, RZ, 0x3c, !PT ;  /* 0x000000450a0a7212 */ /* 0x000fe200078e3cff */
[----:B------:R-:W-:Y:S03]  /*1370*/  STS.U16 [R67+UR7+0x500], R18 ;  /* 0x0005001243007988 */ /* 0x000fe60008000407 */
[----:B---3--:R-:W-:Y:S01]  /*1380*/  LOP3.LUT R12, R10, 0x40, RZ, 0x3c, !PT ;  /* 0x000000400a0c7812 */ /* 0x008fe200078e3cff */
[----:B------:R-:W-:Y:S04]  /*1390*/  STS.U16 [R67+UR7+0x600], R20 ;  /* 0x0006001443007988 */ /* 0x000fe80008000407 */
        /* <DEDUP_REMOVED lines=22> */
[----:B------:R2:W-:Y:S04]  /*1500*/  STS.U16 [R67+UR7+0x1d00], R2 ;  /* 0x001d000243007988 */ /* 0x0005e80008000407 */
[----:B------:R3:W-:Y:S04]  /*1510*/  STS.U16 [R67+UR7+0x1e00], R4 ;  /* 0x001e000443007988 */ /* 0x0007e80008000407 */
[----:B------:R3:W-:Y:S01]  /*1520*/  STS.U16 [R67+UR7], R8 ;  /* 0x0000000843007988 */ /* 0x0007e20008000407 */
[----:B--2---:R-:W-:-:S03]  /*1530*/  LOP3.LUT R2, R0, 0xff, RZ, 0xc0, !PT ;  /* 0x000000ff00027812 */ /* 0x004fc600078ec0ff */
[----:B------:R3:W-:Y:S04]  /*1540*/  STS.U16 [R67+UR7+0x1f00], R6 ;  /* 0x001f000643007988 */ /* 0x0007e80008000407 */
        /* <DEDUP_REMOVED lines=15> */
[----:B------:R3:W-:Y:S01]  /*1640*/  STS.U16 [R12+UR7+0x3c00], R41 ;  /* 0x003c00290c007988 */ /* 0x0007e20008000407 */
[----:B------:R2:W-:Y:S06]  /*1650*/  MEMBAR.ALL.CTA ;  /* 0x0000000000007992 */ /* 0x0005ec0000008000 */
[----:B--2---:R-:W-:Y:S04]  /*1660*/  FENCE.VIEW.ASYNC.S ;  /* 0x00000000000073c6 */ /* 0x004fe80000000000 */
[----:B------:R-:W2:Y:S02]  /*1670*/  FENCE.VIEW.ASYNC.S ;  /* 0x00000000000073c6 */ /* 0x000ea40000000000 */
[----:B--2---:R3:W2:Y:S02]  /*1680*/  @!UP1 SYNCS.EXCH.64 URZ, [UR7+0x4000], UR4 ;  /* 0x0040000407ff95b2 */ /* 0x0046a40008000100 */
[----:B--2---:R-:W-:Y:S06]  /*1690*/  BAR.SYNC.DEFER_BLOCKING 0x0 ;  /* 0x0000000000007b1d */ /* 0x004fec0000010000 */
[----:B---3--:R-:W-:Y:S05]  /*16a0*/  BRA.U UP0, `(.L_x_6) ;  /* 0x0000000100507547 */ /* 0x008fea000b800000 */
[----:B------:R-:W-:Y:S02]  /*16b0*/  UIADD3 UR5, UPT, UPT, UR7, 0x2000, URZ ;  /* 0x0000200007057890 */ /* 0x000fe4000fffe0ff */
[----:B------:R-:W-:Y:S02]  /*16c0*/  USHF.R.U32.HI UR4, URZ, 0x4, UR7 ;  /* 0x00000004ff047899 */ /* 0x000fe40008011607 */
[----:B------:R-:W-:Y:S02]  /*16d0*/  USHF.R.U32.HI UR5, URZ, 0x4, UR5 ;  /* 0x00000004ff057899 */ /* 0x000fe40008011605 */
[----:B------:R-:W-:Y:S02]  /*16e0*/  USGXT.U32 UR4, UR4, 0xe ;  /* 0x0000000e0404789a */ /* 0x000fe40008000000 */
[----:B------:R-:W-:Y:S01]  /*16f0*/  USGXT.U32 UR8, UR5, 0xe ;  /* 0x0000000e0508789a */ /* 0x000fe20008000000 */
[----:B------:R-:W-:Y:S01]  /*1700*/  UMOV UR10, 0xffffff00 ;  /* 0xffffff00000a7882 */ /* 0x000fe20000000000 */
[----:B------:R-:W-:Y:S01]  /*1710*/  UMOV UR11, 0x3fffbfef ;  /* 0x3fffbfef000b7882 */ /* 0x000fe20000000000 */
[----:B------:R-:W-:Y:S01]  /*1720*/  UMOV UR5, URZ ;  /* 0x000000ff00057c82 */ /* 0x000fe20008000000 */
[----:B------:R-:W-:-:S02]  /*1730*/  ULOP3.LUT UR8, UR8, 0x800000, URZ, 0xfc, !UPT ;  /* 0x0080000008087892 */ /* 0x000fc4000f8efcff */
[----:B------:R-:W-:Y:S02]  /*1740*/  UIADD3 UR16, UPT, UPT, UR13, 0x100, URZ ;  /* 0x000001000d107890 */ /* 0x000fe4000fffe0ff */
[----:B------:R-:W-:Y:S01]  /*1750*/  UIADD3.64 UR10, UPT, UPT, UR4, -UR10, URZ ;  /* 0x8000000a040a7297 */ /* 0x000fe2000fffe0ff */
[----:B------:R-:W-:Y:S01]  /*1760*/  UMOV UR18, 0x0 ;  /* 0x0000000000127882 */ /* 0x000fe20000000000 */
[----:B------:R-:W-:Y:S01]  /*1770*/  UMOV UR19, 0x8410490 ;  /* 0x0841049000137882 */ /* 0x000fe20000000000 */
[----:B------:R-:W-:Y:S01]  /*1780*/  UMOV UR5, 0xc0004010 ;  /* 0xc000401000057882 */ /* 0x000fe20000000000 */
[----:B------:R-:W-:Y:S01]  /*1790*/  UMOV UR9, 0x40004040 ;  /* 0x4000404000097882 */ /* 0x000fe20000000000 */
[----:B------:R-:W-:Y:S01]  /*17a0*/  UMOV UR20, 0x0 ;  /* 0x0000000000147882 */ /* 0x000fe20000000000 */
[----:B------:R-:W-:Y:S01]  /*17b0*/  UMOV UR21, 0x8410490 ;  /* 0x0841049000157882 */ /* 0x000fe20000000000 */
[----:B------:R2:W-:Y:S02]  /*17c0*/  UTCHMMA gdesc[UR4], gdesc[UR8], tmem[UR13], tmem[UR18], idesc[UR19], !UPT ;  /* 0x00ff1208040075ea */ /* 0x0005e4000f80000d */
[----:B------:R2:W-:Y:S01]  /*17d0*/  UTCHMMA gdesc[UR10], gdesc[UR8], tmem[UR16], tmem[UR20], idesc[UR21], !UPT ;  /* 0x00ff14080a0075ea */ /* 0x0005e2000f800010 */
[----:B------:R-:W-:-:S02]  /*17e0*/  NOP ;  /* 0x0000000000007918 */ /* 0x000fc40000000000 */
.L_x_6:
[----:B------:R-:W-:Y:S01]  /*17f0*/  ELECT P0, URZ, PT ;  /* 0x0000000000ff782f */ /* 0x000fe20003800000 */
[----:B--2---:R-:W-:-:S03]  /*1800*/  UIADD3 UR4, UPT, UPT, UR7, 0x4000, URZ ;  /* 0x0000400007047890 */ /* 0x004fc6000fffe0ff */
[----:B------:R-:W-:Y:S01]  /*1810*/  ISETP.LT.U32.AND P0, PT, R2, 0x20, P0 ;  /* 0x000000200200780c */ /* 0x000fe20000701070 */
[----:B------:R-:W-:-:S12]  /*1820*/  UMOV UR5, URZ ;  /* 0x000000ff00057c82 */ /* 0x000fd80008000000 */
[----:B------:R-:W-:Y:S01]  /*1830*/  VOTEU.ANY UP0, P0 ;  /* 0x0000000000ff7886 */ /* 0x000fe20000000100 */
[----:B------:R-:W-:-:S04]  /*1840*/  VOTEU.ANY UP1, P0 ;  /* 0x0000000000ff7886 */ /* 0x000fc80000020100 */
[----:B------:R-:W-:Y:S01]  /*1850*/  @UP0 UMOV UR8, UR4 ;  /* 0x0000000400080c82 */ /* 0x000fe20008000000 */
[----:B------:R-:W-:Y:S01]  /*1860*/  USHF.L.U32 UR4, UR12, 0x15, URZ ;  /* 0x000000150c047899 */ /* 0x000fe200080006ff */
[----:B------:R2:W-:Y:S01]  /*1870*/  @UP1 UTCBAR [UR8], URZ ;  /* 0x000000ff080013e9 */ /* 0x0005e200080000ff */
[----:B------:R-:W-:Y:S01]  /*1880*/  BAR.SYNC.DEFER_BLOCKING 0x0 ;  /* 0x0000000000007b1d */ /* 0x000fe20000010000 */
[----:B------:R-:W-:Y:S02]  /*1890*/  USHF.L.U32 UR5, UR12, 0x6, URZ ;  /* 0x000000060c057899 */ /* 0x000fe400080006ff */
[----:B------:R-:W-:Y:S02]  /*18a0*/  ULOP3.LUT UR4, UR4, 0x600000, URZ, 0xc0, !UPT ;  /* 0x0060000004047892 */ /* 0x000fe4000f8ec0ff */
[----:B------:R-:W-:-:S04]  /*18b0*/  ULOP3.LUT UR5, UR5, 0x100, URZ, 0xc0, !UPT ;  /* 0x0000010005057892 */ /* 0x000fc8000f8ec0ff */
[----:B------:R-:W-:Y:S01]  /*18c0*/  UIADD3 UR4, UPT, UPT, UR5, UR4, UR13 ;  /* 0x0000000405047290 */ /* 0x000fe2000fffe00d */
[----:B------:R-:W3:Y:S02]  /*18d0*/  SYNCS.PHASECHK.TRANS64.TRYWAIT P0, [UR7+0x4000], RZ ;  /* 0x004000ffff0075a7 */ /* 0x000ee40008001107 */
[----:B--23--:R-:W-:Y:S09]  /*18e0*/  @!P0 BRA `(.L_x_7) ;  /* 0x0000005c003c8947 */ /* 0x00cff20003800000 */
.L_x_11:
[----:B------:R-:W-:Y:S06]  /*18f0*/  BAR.SYNC.DEFER_BLOCKING 0x0 ;  /* 0x0000000000007b1d */ /* 0x000fec0000010000 */
[----:B------:R-:W2:Y:S01]  /*1900*/  LDCU.64 UR22, c[0x0][0x390] ;  /* 0x00007200ff1677ac */ /* 0x000ea20008000a00 */
[----:B01----:R-:W0:Y:S01]  /*1910*/  LDTM.x64 R8, tmem[UR4] ;  /* 0x00000004000879ee */ /* 0x003e220008340000 */
[----:B------:R-:W-:Y:S01]  /*1920*/  STL [R1+0x59c], R125 ;  /* 0x00059c7d01007387 */ /* 0x000fe20000100800 */
[----:B------:R-:W1:Y:S03]  /*1930*/  LDCU.64 UR8, c[0x0][0x390] ;  /* 0x00007200ff0877ac */ /* 0x000e660008000a00 */
[----:B------:R-:W-:Y:S01]  /*1940*/  STL [R1+0x598], R124 ;  /* 0x0005987c01007387 */ /* 0x000fe20000100800 */
[----:B------:R-:W3:Y:S03]  /*1950*/  LDCU.64 UR10, c[0x0][0x390] ;  /* 0x00007200ff0a77ac */ /* 0x000ee60008000a00 */
[----:B------:R-:W-:Y:S01]  /*1960*/  STL [R1+0x594], R123 ;  /* 0x0005947b01007387 */ /* 0x000fe20000100800 */
[----:B------:R-:W4:Y:S03]  /*1970*/  LDCU.64 UR16, c[0x0][0x390] ;  /* 0x00007200ff1077ac */ /* 0x000f260008000a00 */
[----:B------:R-:W-:Y:S01]  /*1980*/  STL [R1+0x590], R122 ;  /* 0x0005907a01007387 */ /* 0x000fe20000100800 */
[----:B------:R-:W5:Y:S01]  /*1990*/  LDCU.64 UR18, c[0x0][0x390] ;  /* 0x00007200ff1277ac */ /* 0x000f620008000a00 */
[----:B------:R-:W1:Y:S02]  /*19a0*/  @!P2 SYNCS.CCTL.IV [UR7+0x4000] ;  /* 0x00400000ff00a9b1 */ /* 0x000e640008000007 */
[----:B------:R-:W-:Y:S01]  /*19b0*/  STL [R1+0x58c], R121 ;  /* 0x00058c7901007387 */ /* 0x000fe20000100800 */
[----:B------:R-:W1:Y:S03]  /*19c0*/  LDCU.64 UR20, c[0x0][0x390] ;  /* 0x00007200ff1477ac */ /* 0x000e660008000a00 */
[----:B------:R-:W-:Y:S01]  /*19d0*/  STL [R1+0x588], R120 ;  /* 0x0005887801007387 */ /* 0x000fe20000100800 */
[----:B------:R-:W1:Y:S01]  /*19e0*/  LDCU.64 UR24, c[0x0][0x390] ;  /* 0x00007200ff1877ac */ /* 0x000e620008000a00 */
[----:B0-----:R-:W-:-:S02]  /*19f0*/  IMAD.MOV.U32 R5, RZ, RZ, R60 ;  /* 0x000000ffff057224 */ /* 0x001fc400078e003c */
[----:B------:R-:W-:Y:S01]  /*1a00*/  STL [R1+0x584], R119 ;  /* 0x0005847701007387 */ /* 0x000fe20000100800 */
[----:B------:R-:W-:Y:S01]  /*1a10*/  IMAD.MOV.U32 R4, RZ, RZ, R61 ;  /* 0x000000ffff047224 */ /* 0x000fe200078e003d */
[----:B------:R-:W0:Y:S02]  /*1a20*/  LDCU.64 UR26, c[0x0][0x390] ;  /* 0x00007200ff1a77ac */ /* 0x000e240008000a00 */
[----:B------:R-:W-:Y:S01]  /*1a30*/  STL [R1+0x580], R118 ;  /* 0x0005807601007387 */ /* 0x000fe20000100800 */
[----:B------:R-:W0:Y:S03]  /*1a40*/  LDCU.64 UR28, c[0x0][0x390] ;  /* 0x00007200ff1c77ac */ /* 0x000e260008000a00 */
        /* <DEDUP_REMOVED lines=10> */
[----:B------:R-:W-:Y:S04]  /*1af0*/  STL [R1+0x364], R112 ;  /* 0x0003647001007387 */ /* 0x000fe80000100800 */
        /* <DEDUP_REMOVED lines=8> */
[----:B------:R-:W-:Y:S04]  /*1b80*/  STL.64 [R1+0x190], R8 ;  /* 0x0001900801007387 */ /* 0x000fe80000100a00 */
        /* <DEDUP_REMOVED lines=24> */
[----:B------:R-:W-:Y:S04]  /*1d10*/  STL [R1+0x25c], R59 ;  /* 0x00025c3b01007387 */ /* 0x000fe80000100800 */
[----:B------:R-:W-:Y:S04]  /*1d20*/  STL.64 [R1+0x268], R62 ;  /* 0x0002683e01007387 */ /* 0x000fe80000100a00 */
[----:B------:R-:W-:Y:S04]  /*1d30*/  STL.64 [R1+0x270], R64 ;  /* 0x0002704001007387 */ /* 0x000fe80000100a00 */
[----:B------:R-:W-:Y:S04]  /*1d40*/  STL.64 [R1+0x278], R66 ;  /* 0x0002784201007387 */ /* 0x000fe80000100a00 */
[----:B------:R0:W-:Y:S04]  /*1d50*/  STL.64 [R1+0x280], R68 ;  /* 0x0002804401007387 */ /* 0x0001e80000100a00 */
[----:B------:R1:W-:Y:S04]  /*1d60*/  STL.64 [R1+0x288], R70 ;  /* 0x0002884601007387 */ /* 0x0003e80000100a00 */
[----:B0-----:R-:W2:Y:S01]  /*1d70*/  LDL.LU R68, [R1+0x25c] ;  /* 0x00025c0001447983 */ /* 0x001ea20000300800 */
[----:B------:R-:W-:-:S03]  /*1d80*/  IMAD.MOV.U32 R69, RZ, RZ, R58 ;  /* 0x000000ffff457224 */ /* 0x000fc600078e003a */
[----:B------:R-:W2:Y:S04]  /*1d90*/  LDL.LU R113, [R1+0x268] ;  /* 0x0002680001717983 */ /* 0x000ea80000300800 */
[----:B------:R-:W2:Y:S04]  /*1da0*/  LDL.LU R112, [R1+0x26c] ;  /* 0x00026c0001707983 */ /* 0x000ea80000300800 */
[----:B------:R-:W2:Y:S04]  /*1db0*/  LDL.LU R108, [R1+0x270] ;  /* 0x00027000016c7983 */ /* 0x000ea80000300800 */
[----:B------:R-:W2:Y:S04]  /*1dc0*/  LDL.LU R107, [R1+0x274] ;  /* 0x00027400016b7983 */ /* 0x000ea80000300800 */
[----:B------:R-:W2:Y:S04]  /*1dd0*/  LDL.LU R75, [R1+0x278] ;  /* 0x00027800014b7983 */ /* 0x000ea80000300800 */
[----:B------:R-:W2:Y:S04]  /*1de0*/  LDL.LU R74, [R1+0x27c] ;  /* 0x00027c00014a7983 */ /* 0x000ea80000300800 */
[----:B------:R-:W2:Y:S04]  /*1df0*/  LDL.LU R73, [R1+0x280] ;  /* 0x0002800001497983 */ /* 0x000ea80000300800 */
[----:B------:R-:W2:Y:S04]  /*1e00*/  LDL.LU R72, [R1+0x284] ;  /* 0x0002840001487983 */ /* 0x000ea80000300800 */
[----:B-1----:R-:W2:Y:S04]  /*1e10*/  LDL.LU R71, [R1+0x288] ;  /* 0x0002880001477983 */ /* 0x002ea80000300800 */
[----:B------:R-:W2:Y:S04]  /*1e20*/  LDL.LU R70, [R1+0x28c] ;  /* 0x00028c0001467983 */ /* 0x000ea80000300800 */
[----:B------:R0:W-:Y:S02]  /*1e30*/  STL.64 [R1+0x5a0], R4 ;  /* 0x0005a00401007387 */ /* 0x0001e40000100a00 */
[----:B0-----:R-:W0:Y:S02]  /*1e40*/  LDTM.x64 R4, tmem[UR4+0x40] ;  /* 0x00004004000479ee */ /* 0x001e240008340000 */
[----:B0-----:R-:W-:Y:S04]  /*1e50*/  STL.64 [R1+0x100], R4 ;  /* 0x0001000401007387 */ /* 0x001fe80000100a00 */
[----:B------:R-:W-:Y:S04]  /*1e60*/  STL.64 [R1+0x108], R6 ;  /* 0x0001080601007387 */ /* 0x000fe80000100a00 */
[----:B------:R-:W-:Y:S04]  /*1e70*/  STL.64 [R1+0x110], R8 ;  /* 0x0001100801007387 */ /* 0x000fe80000100a00 */
[----:B------:R-:W-:Y:S04]  /*1e80*/  STL.64 [R1+0x118], R10 ;  /* 0x0001180a01007387 */ /* 0x000fe80000100a00 */
[----:B------:R-:W-:Y:S01]  /*1e90*/  STL.64 [R1+0x120], R12 ;  /* 0x0001200c01007387 */ /* 0x000fe20000100a00 */
[----:B------:R-:W-:-:S03]  /*1ea0*/  IMAD.MOV.U32 R125, RZ, RZ, R22 ;  /* 0x000000ffff7d7224 */ /* 0x000fc600078e0016 */
[----:B------:R-:W-:Y:S01]  /*1eb0*/  STL.64 [R1+0x128], R14 ;  /* 0x0001280e01007387 */ /* 0x000fe20000100a00 */
[----:B------:R-:W-:-:S03]  /*1ec0*/  IMAD.MOV.U32 R124, RZ, RZ, R23 ;  /* 0x000000ffff7c7224 */ /* 0x000fc600078e0017 */
[----:B------:R-:W-:Y:S01]  /*1ed0*/  STL.64 [R1+0x130], R16 ;  /* 0x0001301001007387 */ /* 0x000fe20000100a00 */
[----:B------:R-:W-:Y:S02]  /*1ee0*/  IMAD.MOV.U32 R123, RZ, RZ, R24 ;  /* 0x000000ffff7b7224 */ /* 0x000fe400078e0018 */
[----:B------:R-:W-:Y:S01]  /*1ef0*/  IMAD.MOV.U32 R122, RZ, RZ, R25 ;  /* 0x000000ffff7a7224 */ /* 0x000fe200078e0019 */
[----:B------:R-:W-:Y:S01]  /*1f00*/  STL.64 [R1+0x138], R18 ;  /* 0x0001381201007387 */ /* 0x000fe20000100a00 */
[----:B------:R-:W-:Y:S02]  /*1f10*/  IMAD.MOV.U32 R121, RZ, RZ, R26 ;  /* 0x000000ffff797224 */ /* 0x000fe400078e001a */
[----:B------:R-:W-:Y:S01]  /*1f20*/  IMAD.MOV.U32 R120, RZ, RZ, R27 ;  /* 0x000000ffff787224 */ /* 0x000fe200078e001b */
[----:B------:R0:W-:Y:S01]  /*1f30*/  STL.64 [R1+0x140], R20 ;  /* 0x0001401401007387 */ /* 0x0001e20000100a00 */
[----:B------:R-:W-:Y:S02]  /*1f40*/  IMAD.MOV.U32 R119, RZ, RZ, R28 ;  /* 0x000000ffff777224 */ /* 0x000fe400078e001c */
[----:B------:R-:W-:-:S02]  /*1f50*/  IMAD.MOV.U32 R118, RZ, RZ, R29 ;  /* 0x000000ffff767224 */ /* 0x000fc400078e001d */
[----:B------:R-:W-:Y:S02]  /*1f60*/  IMAD.MOV.U32 R117, RZ, RZ, R30 ;  /* 0x000000ffff757224 */ /* 0x000fe400078e001e */
[----:B------:R-:W-:Y:S02]  /*1f70*/  IMAD.MOV.U32 R116, RZ, RZ, R31 ;  /* 0x000000ffff747224 */ /* 0x000fe400078e001f */
[----:B------:R-:W-:Y:S02]  /*1f80*/  IMAD.MOV.U32 R115, RZ, RZ, R32 ;  /* 0x000000ffff737224 */ /* 0x000fe400078e0020 */
[----:B------:R-:W-:Y:S02]  /*1f90*/  IMAD.MOV.U32 R114, RZ, RZ, R33 ;  /* 0x000000ffff727224 */ /* 0x000fe400078e0021 */
        /* <DEDUP_REMOVED lines=34> */
[----:B0-----:R-:W0:Y:S02]  /*21c0*/  LDTM.x64 R4, tmem[UR4+0x80] ;  /* 0x00008004000479ee */ /* 0x001e240008340000 */
[----:B0-----:R0:W-:Y:S04]  /*21d0*/  STL.64 [R1], R4 ;  /* 0x0000000401007387 */ /* 0x0011e80000100a00 */
        /* <DEDUP_REMOVED lines=30> */
[----:B------:R1:W-:Y:S04]  /*23c0*/  STL.64 [R1+0xf8], R66 ;  /* 0x0000f84201007387 */ /* 0x0003e80000100a00 */
[----:B0-----:R-:W2:Y:S01]  /*23d0*/  LDL.LU.64 R4, [R1+0x5a0] ;  /* 0x0005a00001047983 */ /* 0x001ea20000300a00 */
[----:B------:R-:W0:Y:S02]  /*23e0*/  S2R R0, SR_TID.X ;  /* 0x0000000000007919 */ /* 0x000e240000002100 */
[----:B0-----:R-:W-:-:S02]  /*23f0*/  IMAD.SHL.U32 R2, R0, 0x1000, RZ ;  /* 0x0000100000027824 */ /* 0x001fc400078e00ff */
[----:B------:R-:W-:-:S03]  /*2400*/  IMAD.SHL.U32 R3, R0, 0x10, RZ ;  /* 0x0000001000037824 */ /* 0x000fc600078e00ff */
[----:B------:R-:W-:-:S04]  /*2410*/  LOP3.LUT R2, R2, 0x7000, RZ, 0xc0, !PT ;  /* 0x0000700002027812 */ /* 0x000fc800078ec0ff */
[----:B------:R-:W-:Y:S01]  /*2420*/  LOP3.LUT R2, R2, 0xff0, R3, 0xf8, !PT ;  /* 0x00000ff002027812 */ /* 0x000fe200078ef803 */
[----:B--2---:R-:W-:Y:S02]  /*2430*/  IMAD.MOV.U32 R3, RZ, RZ, R5 ;  /* 0x000000ffff037224 */ /* 0x004fe400078e0005 */
[----:B------:R-:W-:Y:S02]  /*2440*/  IMAD.MOV.U32 R0, RZ, RZ, R4 ;  /* 0x000000ffff007224 */ /* 0x000fe400078e0004 */
[----:B-1----:R-:W0:Y:S01]  /*2450*/  LDTM.x64 R4, tmem[UR4+0xc0] ;  /* 0x0000c004000479ee */ /* 0x002e220008340000 */
[----:B------:R-:W-:Y:S01]  /*2460*/  NOP ;  /* 0x0000000000007918 */ /* 0x000fe20000000000 */
[----:B------:R-:W1:Y:S01]  /*2470*/  LDCU.64 UR4, c[0x0][0x390] ;  /* 0x00007200ff0477ac */ /* 0x000e620008000a00 */
[----:B0-----:R-:W-:Y:S04]  /*2480*/  STL.64 [R1+0x468], R66 ;  /* 0x0004684201007387 */ /* 0x001fe80000100a00 */
        /* <DEDUP_REMOVED lines=31> */
[----:B0-----:R-:W2:Y:S04]  /*2680*/  LDL.LU R4, [R1+0x190] ;  /* 0x0001900001047983 */ /* 0x001ea80000300800 */
[----:B------:R-:W2:Y:S04]  /*2690*/  LDL.LU R5, [R1+0x194] ;  /* 0x0001940001057983 */ /* 0x000ea80000300800 */
[----:B------:R-:W2:Y:S04]  /*26a0*/  LDL.LU R6, [R1+0x198] ;  /* 0x0001980001067983 */ /* 0x000ea80000300800 */
[----:B------:R-:W2:Y:S04]  /*26b0*/  LDL.LU R7, [R1+0x19c] ;  /* 0x00019c0001077983 */ /* 0x000ea80000300800 */
[----:B------:R-:W3:Y:S04]  /*26c0*/  LDL.LU R8, [R1+0x1a0] ;  /* 0x0001a00001087983 */ /* 0x000ee80000300800 */
[----:B------:R-:W3:Y:S04]  /*26d0*/  LDL.LU R9, [R1+0x1a4] ;  /* 0x0001a40001097983 */ /* 0x000ee80000300800 */
[----:B------:R-:W3:Y:S04]  /*26e0*/  LDL.LU R10, [R1+0x1a8] ;  /* 0x0001a800010a7983 */ /* 0x000ee80000300800 */
[----:B------:R-:W3:Y:S04]  /*26f0*/  LDL.LU R11, [R1+0x1ac] ;  /* 0x0001ac00010b7983 */ /* 0x000ee80000300800 */
[----:B------:R-:W4:Y:S04]  /*2700*/  LDL.LU R12, [R1+0x1b0] ;  /* 0x0001b000010c7983 */ /* 0x000f280000300800 */
[----:B------:R-:W4:Y:S04]  /*2710*/  LDL.LU R13, [R1+0x1b4] ;  /* 0x0001b400010d7983 */ /* 0x000f280000300800 */
[----:B------:R-:W4:Y:S04]  /*2720*/  LDL.LU R14, [R1+0x1b8] ;  /* 0x0001b800010e7983 */ /* 0x000f280000300800 */
[----:B------:R-:W4:Y:S04]  /*2730*/  LDL.LU R15, [R1+0x1bc] ;  /* 0x0001bc00010f7983 */ /* 0x000f280000300800 */
[----:B------:R-:W5:Y:S04]  /*2740*/  LDL.LU R16, [R1+0x1c0] ;  /* 0x0001c00001107983 */ /* 0x000f680000300800 */
        /* <DEDUP_REMOVED lines=36> */
[----:B------:R-:W5:Y:S01]  /*2990*/  LDL.LU R53, [R1+0x254] ;  /* 0x0002540001357983 */ /* 0x000f620000300800 */
[----:B------:R-:W-:Y:S01]  /*29a0*/  BAR.SYNC.DEFER_BLOCKING 0x0 ;  /* 0x0000000000007b1d */ /* 0x000fe20000010000 */
[----:B------:R-:W-:-:S02]  /*29b0*/  IMAD.MOV.U32 R55, RZ, RZ, R68 ;  /* 0x000000ffff377224 */ /* 0x000fc400078e0044 */
[----:B------:R-:W-:Y:S02]  /*29c0*/  IMAD.MOV.U32 R57, RZ, RZ, R0 ;  /* 0x000000ffff397224 */ /* 0x000fe400078e0000 */
[----:B------:R-:W-:Y:S01]  /*29d0*/  IMAD.MOV.U32 R54, RZ, RZ, R69 ;  /* 0x000000ffff367224 */ /* 0x000fe200078e0045 */
[----:B------:R-:W0:Y:S01]  /*29e0*/  S2R R68, SR_TID.X ;  /* 0x0000000000447919 */ /* 0x000e220000002100 */
[----:B------:R-:W1:Y:S01]  /*29f0*/  S2R R0, SR_TID.X ;  /* 0x0000000000007919 */ /* 0x000e620000002100 */
[----:B------:R-:W1:Y:S01]  /*2a00*/  S2R R69, SR_TID.X ;  /* 0x0000000000457919 */ /* 0x000e620000002100 */
[----:B------:R-:W-:Y:S01]  /*2a10*/  IMAD.MOV.U32 R62, RZ, RZ, R75 ;  /* 0x000000ffff3e7224 */ /* 0x000fe200078e004b */
[C---:B------:R-:W-:Y:S01]  /*2a20*/  LOP3.LUT R75, R2.reuse, 0x10, RZ, 0x3c, !PT ;  /* 0x00000010024b7812 */ /* 0x040fe200078e3cff */
        /* <DEDUP_REMOVED lines=11> */
[----:B------:R-:W-:-:S02]  /*2ae0*/  LOP3.LUT R3, R2, 0x70, RZ, 0x3c, !PT ;  /* 0x0000007002037812 */ /* 0x000fc400078e3cff */
[----:B0-----:R-:W-:Y:S02]  /*2af0*/  LOP3.LUT R68, R68, 0xe0, RZ, 0xc0, !PT ;  /* 0x000000e044447812 */ /* 0x001fe400078ec0ff */
[----:B-1----:R-:W-:-:S03]  /*2b00*/  LOP3.LUT R0, R0, 0x1f, RZ, 0xc0, !PT ;  /* 0x0000001f00007812 */ /* 0x002fc600078ec0ff */
[----:B------:R-:W-:Y:S01]  /*2b10*/  IMAD.SHL.U32 R68, R68, 0x80, RZ ;  /* 0x0000008044447824 */ /* 0x000fe200078e00ff */
[----:B------:R-:W-:Y:S01]  /*2b20*/  LOP3.LUT R69, R69, 0xe0, RZ, 0xc0, !PT ;  /* 0x000000e045457812 */ /* 0x000fe200078ec0ff */
[----:B------:R-:W-:-:S03]  /*2b30*/  IMAD.SHL.U32 R0, R0, 0x10, RZ ;  /* 0x0000001000007824 */ /* 0x000fc600078e00ff */
[----:B------:R-:W-:-:S04]  /*2b40*/  SHF.R.U32.HI R69, RZ, 0x1, R69 ;  /* 0x00000001ff457819 */ /* 0x000fc80000011645 */
[----:B------:R-:W-:Y:S01]  /*2b50*/  LOP3.LUT R0, R69, R68, R0, 0x1e, !PT ;  /* 0x0000004445007212 */ /* 0x000fe200078e1e00 */
[----:B--2---:R-:W-:Y:S04]  /*2b60*/  STS.128 [R2+UR7], R4 ;  /* 0x0000000402007988 */ /* 0x004fe80008000c07 */
[----:B---3--:R-:W-:Y:S04]  /*2b70*/  STS.128 [R75+UR7], R8 ;  /* 0x000000084b007988 */ /* 0x008fe80008000c07 */
[----:B----4-:R-:W-:Y:S04]  /*2b80*/  STS.128 [R74+UR7], R12 ;  /* 0x0000000c4a007988 */ /* 0x010fe80008000c07 */
[----:B-----5:R-:W-:Y:S04]  /*2b90*/  STS.128 [R73+UR7], R16 ;  /* 0x0000001049007988 */ /* 0x020fe80008000c07 */
[----:B------:R-:W-:Y:S04]  /*2ba0*/  STS.128 [R72+UR7], R20 ;  /* 0x0000001448007988 */ /* 0x000fe80008000c07 */
[----:B------:R-:W-:Y:S04]  /*2bb0*/  STS.128 [R71+UR7], R24 ;  /* 0x0000001847007988 */ /* 0x000fe80008000c07 */
[----:B------:R-:W-:Y:S04]  /*2bc0*/  STS.128 [R70+UR7], R28 ;  /* 0x0000001c46007988 */ /* 0x000fe80008000c07 */
[----:B------:R-:W-:Y:S01]  /*2bd0*/  STS.128 [R3+UR7], R32 ;  /* 0x0000002003007988 */ /* 0x000fe20008000c07 */
[----:B------:R-:W-:Y:S06]  /*2be0*/  BAR.SYNC.DEFER_BLOCKING 0x0 ;  /* 0x0000000000007b1d */ /* 0x000fec0000010000 */
[----:B------:R-:W0:Y:S01]  /*2bf0*/  LDSM.16.M88.4 R4, [R0+UR7] ;  /* 0x000000070004783b */ /* 0x000e220008000200 */
[----:B------:R-:W-:-:S02]  /*2c00*/  IMAD.MOV.U32 R58, RZ, RZ, R113 ;  /* 0x000000ffff3a7224 */ /* 0x000fc400078e0071 */
[----:B------:R-:W-:Y:S01]  /*2c10*/  IMAD.MOV.U32 R60, RZ, RZ, R108 ;  /* 0x000000ffff3c7224 */ /* 0x000fe200078e006c */
[----:B------:R-:W-:Y:S04]  /*2c20*/  LDSM.16.M88.4 R12, [R0+UR7+0x400] ;  /* 0x00040007000c783b */ /* 0x000fe80008000200 */
[----:B------:R-:W-:Y:S01]  /*2c30*/  LDSM.16.M88.4 R8, [R0+UR7+0x600] ;  /* 0x000600070008783b */ /* 0x000fe20008000200 */
[----:B0-----:R-:W-:-:S03]  /*2c40*/  IMAD.MOV.U32 R113, RZ, RZ, R4 ;  /* 0x000000ffff717224 */ /* 0x001fc600078e0004 */
[----:B------:R-:W-:Y:S01]  /*2c50*/  STL.64 [R1+0x290], R6 ;  /* 0x0002900601007387 */ /* 0x000fe20000100a00 */
[----:B------:R-:W-:-:S03]  /*2c60*/  IMAD.MOV.U32 R108, RZ, RZ, R5 ;  /* 0x000000ffff6c7224 */ /* 0x000fc600078e0005 */
[----:B------:R-:W0:Y:S04]  /*2c70*/  LDSM.16.M88.4 R4, [R0+UR7+0x200] ;  /* 0x000200070004783b */ /* 0x000e280008000200 */
[----:B0-----:R-:W-:Y:S04]  /*2c80*/  STL.64 [R1+0x298], R4 ;  /* 0x0002980401007387 */ /* 0x001fe80000100a00 */
[----:B------:R-:W-:Y:S04]  /*2c90*/  STL.64 [R1+0x2a0], R6 ;  /* 0x0002a00601007387 */ /* 0x000fe80000100a00 */
[----:B------:R-:W0:Y:S04]  /*2ca0*/  LDSM.16.M88.4 R4, [R0+UR7+0x800] ;  /* 0x000800070004783b */ /* 0x000e280008000200 */
[----:B------:R-:W-:Y:S04]  /*2cb0*/  STL.64 [R1+0x2a8], R12 ;  /* 0x0002a80c01007387 */ /* 0x000fe80000100a00 */
[----:B------:R-:W-:Y:S04]  /*2cc0*/  STL.64 [R1+0x2b0], R14 ;  /* 0x0002b00e01007387 */ /* 0x000fe80000100a00 */
[----:B------:R-:W-:Y:S04]  /*2cd0*/  STL.64 [R1+0x2b8], R8 ;  /* 0x0002b80801007387 */ /* 0x000fe80000100a00 */
[----:B------:R-:W-:Y:S04]  /*2ce0*/  STL.64 [R1+0x2c0], R10 ;  /* 0x0002c00a01007387 */ /* 0x000fe80000100a00 */
[----:B------:R-:W1:Y:S04]  /*2cf0*/  LDSM.16.M88.4 R12, [R0+UR7+0xa00] ;  /* 0x000a0007000c783b */ /* 0x000e680008000200 */
[----:B------:R-:W2:Y:S04]  /*2d00*/  LDSM.16.M88.4 R8, [R0+UR7+0xc00] ;  /* 0x000c00070008783b */ /* 0x000ea80008000200 */
[----:B0-----:R-:W-:Y:S04]  /*2d10*/  STL.64 [R1+0x2c8], R4 ;  /* 0x0002c80401007387 */ /* 0x001fe80000100a00 */
[----:B------:R-:W-:Y:S04]  /*2d20*/  STL.64 [R1+0x2d0], R6 ;  /* 0x0002d00601007387 */ /* 0x000fe80000100a00 */
[----:B------:R-:W0:Y:S01]  /*2d30*/  LDSM.16.M88.4 R4, [R0+UR7+0xe00] ;  /* 0x000e00070004783b */ /* 0x000e220008000200 */
[----:B------:R-:W-:Y:S01]  /*2d40*/  BAR.SYNC.DEFER_BLOCKING 0x0 ;  /* 0x0000000000007b1d */ /* 0x000fe20000010000 */
[----:B------:R-:W-:-:S02]  /*2d50*/  IMAD.MOV.U32 R59, RZ, RZ, R112 ;  /* 0x000000ffff3b7224 */ /* 0x000fc400078e0070 */
[----:B------:R-:W-:-:S03]  /*2d60*/  IMAD.MOV.U32 R61, RZ, RZ, R107 ;  /* 0x000000ffff3d7224 */ /* 0x000fc600078e006b */
[----:B------:R-:W-:Y:S04]  /*2d70*/  STS.128 [R2+UR7], R36 ;  /* 0x0000002402007988 */ /* 0x000fe80008000c07 */
[----:B------:R-:W-:Y:S04]  /*2d80*/  STS.128 [R75+UR7], R40 ;  /* 0x000000284b007988 */ /* 0x000fe80008000c07 */
[----:B------:R-:W-:Y:S04]  /*2d90*/  STS.128 [R74+UR7], R44 ;  /* 0x0000002c4a007988 */ /* 0x000fe80008000c07 */
[----:B------:R-:W-:Y:S04]  /*2da0*/  STS.128 [R73+UR7], R48 ;  /* 0x0000003049007988 */ /* 0x000fe80008000c07 */
[----:B------:R-:W-:Y:S04]  /*2db0*/  STS.128 [R72+UR7], R52 ;  /* 0x0000003448007988 */ /* 0x000fe80008000c07 */
[----:B------:R-:W-:Y:S04]  /*2dc0*/  STS.128 [R71+UR7], R56 ;  /* 0x0000003847007988 */ /* 0x000fe80008000c07 */
[----:B------:R-:W-:Y:S04]  /*2dd0*/  STS.128 [R70+UR7], R60 ;  /* 0x0000003c46007988 */ /* 0x000fe80008000c07 */
[----:B------:R-:W-:Y:S04]  /*2de0*/  STS.128 [R3+UR7], R64 ;  /* 0x0000004003007988 */ /* 0x000fe80008000c07 */
[----:B-1----:R-:W-:Y:S04]  /*2df0*/  STL.64 [R1+0x2f8], R12 ;  /* 0x0002f80c01007387 */ /* 0x002fe80000100a00 */
[----:B------:R-:W-:Y:S01]  /*2e00*/  STL.64 [R1+0x300], R14 ;  /* 0x0003000e01007387 */ /* 0x000fe20000100a00 */
[----:B------:R-:W-:Y:S06]  /*2e10*/  BAR.SYNC.DEFER_BLOCKING 0x0 ;  /* 0x0000000000007b1d */ /* 0x000fec0000010000 */
[----:B--2---:R-:W-:Y:S04]  /*2e20*/  STL.64 [R1+0x2e8], R8 ;  /* 0x0002e80801007387 */ /* 0x004fe80000100a00 */
[----:B------:R-:W-:Y:S04]  /*2e30*/  STL.64 [R1+0x2f0], R10 ;  /* 0x0002f00a01007387 */ /* 0x000fe80000100a00 */
[----:B0-----:R-:W-:Y:S04]  /*2e40*/  STL.64 [R1+0x2d8], R4 ;  /* 0x0002d80401007387 */ /* 0x001fe80000100a00 */
[----:B------:R-:W-:Y:S04]  /*2e50*/  STL.64 [R1+0x2e0], R6 ;  /* 0x0002e00601007387 */ /* 0x000fe80000100a00 */
[----:B------:R-:W0:Y:S04]  /*2e60*/  LDSM.16.M88.4 R4, [R0+UR7] ;  /* 0x000000070004783b */ /* 0x000e280008000200 */
[----:B------:R-:W1:Y:S04]  /*2e70*/  LDSM.16.M88.4 R8, [R0+UR7+0x200] ;  /* 0x000200070008783b */ /* 0x000e680008000200 */
[----:B------:R-:W-:Y:S01]  /*2e80*/  LDSM.16.M88.4 R12, [R0+UR7+0x600] ;  /* 0x00060007000c783b */ /* 0x000fe20008000200 */
[----:B0-----:R-:W-:-:S03]  /*2e90*/  IMAD.MOV.U32 R112, RZ, RZ, R4 ;  /* 0x000000ffff707224 */ /* 0x001fc600078e0004 */
[----:B------:R-:W-:Y:S01]  /*2ea0*/  STL.64 [R1+0x218], R6 ;  /* 0x0002180601007387 */ /* 0x000fe20000100a00 */
[----:B------:R-:W-:-:S03]  /*2eb0*/  IMAD.MOV.U32 R107, RZ, RZ, R5 ;  /* 0x000000ffff6b7224 */ /* 0x000fc600078e0005 */
[----:B------:R-:W0:Y:S04]  /*2ec0*/  LDSM.16.M88.4 R4, [R0+UR7+0x400] ;  /* 0x000400070004783b */ /* 0x000e280008000200 */
[----:B-1----:R-:W-:Y:S04]  /*2ed0*/  STL.64 [R1+0x220], R8 ;  /* 0x0002200801007387 */ /* 0x002fe80000100a00 */
[----:B------:R-:W-:Y:S04]  /*2ee0*/  STL.64 [R1+0x228], R10 ;  /* 0x0002280a01007387 */ /* 0x000fe80000100a00 */
[----:B------:R-:W1:Y:S04]  /*2ef0*/  LDSM.16.M88.4 R8, [R0+UR7+0x800] ;  /* 0x000800070008783b */ /* 0x000e680008000200 */
[----:B0-----:R-:W-:Y:S04]  /*2f00*/  STL.64 [R1+0x230], R4 ;  /* 0x0002300401007387 */ /* 0x001fe80000100a00 */
[----:B------:R-:W-:Y:S04]  /*2f10*/  STL.64 [R1+0x238], R6 ;  /* 0x0002380601007387 */ /* 0x000fe80000100a00 */
[----:B------:R-:W0:Y:S04]  /*2f20*/  LDSM.16.M88.4 R4, [R0+UR7+0xa00] ;  /* 0x000a00070004783b */ /* 0x000e280008000200 */
[----:B------:R-:W-:Y:S04]  /*2f30*/  STL.64 [R1+0x240], R12 ;  /* 0x0002400c01007387 */ /* 0x000fe80000100a00 */
[----:B------:R-:W-:Y:S04]  /*2f40*/  STL.64 [R1+0x248], R14 ;  /* 0x0002480e01007387 */ /* 0x000fe80000100a00 */
[----:B------:R-:W2:Y:S04]  /*2f50*/  LDSM.16.M88.4 R12, [R0+UR7+0xc00] ;  /* 0x000c0007000c783b */ /* 0x000ea80008000200 */
[----:B-1----:R-:W-:Y:S04]  /*2f60*/  STL.64 [R1+0x250], R8 ;  /* 0x0002500801007387 */ /* 0x002fe80000100a00 */
[----:B------:R-:W-:Y:S04]  /*2f70*/  STL.64 [R1+0x258], R10 ;  /* 0x0002580a01007387 */ /* 0x000fe80000100a00 */
[----:B------:R-:W1:Y:S04]  /*2f80*/  LDSM.16.M88.4 R8, [R0+UR7+0xe00] ;  /* 0x000e00070008783b */ /* 0x000e680008000200 */
[----:B0-----:R0:W-:Y:S04]  /*2f90*/  STL.64 [R1+0x280], R4 ;  /* 0x0002800401007387 */ /* 0x0011e80000100a00 */
[----:B------:R3:W-:Y:S04]  /*2fa0*/  STL.64 [R1+0x288], R6 ;  /* 0x0002880601007387 */ /* 0x0007e80000100a00 */
[----:B0-----:R-:W4:Y:S04]  /*2fb0*/  LDL.LU R4, [R1] ;  /* 0x0000000001047983 */ /* 0x001f280000300800 */
[----:B--2---:R-:W-:Y:S04]  /*2fc0*/  STL.64 [R1+0x270], R12 ;  /* 0x0002700c01007387 */ /* 0x004fe80000100a00 */
[----:B------:R-:W-:Y:S04]  /*2fd0*/  STL.64 [R1+0x278], R14 ;  /* 0x0002780e01007387 */ /* 0x000fe80000100a00 */
[----:B-1----:R0:W-:Y:S04]  /*2fe0*/  STL.64 [R1+0x260], R8 ;  /* 0x0002600801007387 */ /* 0x0021e80000100a00 */
[----:B------:R1:W-:Y:S04]  /*2ff0*/  STL.64 [R1+0x268], R10 ;  /* 0x0002680a01007387 */ /* 0x0003e80000100a00 */
[----:B------:R-:W4:Y:S04]  /*3000*/  LDL.LU R5, [R1+0x4] ;  /* 0x0000040001057983 */ /* 0x000f280000300800 */
[----:B---3--:R-:W2:Y:S04]  /*3010*/  LDL.LU R6, [R1+0x8] ;  /* 0x0000080001067983 */ /* 0x008ea80000300800 */
[----:B------:R-:W2:Y:S04]  /*3020*/  LDL.LU R7, [R1+0xc] ;  /* 0x00000c0001077983 */ /* 0x000ea80000300800 */
[----:B0-----:R-:W3:Y:S04]  /*3030*/  LDL.LU R8, [R1+0x10] ;  /* 0x0000100001087983 */ /* 0x001ee80000300800 */
[----:B------:R-:W3:Y:S04]  /*3040*/  LDL.LU R9, [R1+0x14] ;  /* 0x0000140001097983 */ /* 0x000ee80000300800 */
[----:B-1----:R-:W5:Y:S04]  /*3050*/  LDL.LU R10, [R1+0x18] ;  /* 0x00001800010a7983 */ /* 0x002f680000300800 */
[----:B------:R-:W5:Y:S04]  /*3060*/  LDL.LU R11, [R1+0x1c] ;  /* 0x00001c00010b7983 */ /* 0x000f680000300800 */
        /* <DEDUP_REMOVED lines=55> */
[----:B------:R-:W2:Y:S01]  /*33e0*/  LDL.LU R67, [R1+0xfc] ;  /* 0x0000fc0001437983 */ /* 0x000ea20000300800 */
[----:B------:R-:W-:Y:S06]  /*33f0*/  BAR.SYNC.DEFER_BLOCKING 0x0 ;  /* 0x0000000000007b1d */ /* 0x000fec0000010000 */
[----:B--2---:R-:W-:Y:S04]  /*3400*/  STL.64 [R1+0x568], R66 ;  /* 0x0005684201007387 */ /* 0x004fe80000100a00 */
        /* <DEDUP_REMOVED lines=27> */
[----:B-----5:R-:W-:Y:S04]  /*35c0*/  STL.64 [R1+0x488], R10 ;  /* 0x0004880a01007387 */ /* 0x020fe80000100a00 */
[----:B---3--:R-:W-:Y:S04]  /*35d0*/  STL.64 [R1+0x480], R8 ;  /* 0x0004800801007387 */ /* 0x008fe80000100a00 */
[----:B------:R-:W-:Y:S04]  /*35e0*/  STL.64 [R1+0x478], R6 ;  /* 0x0004780601007387 */ /* 0x000fe80000100a00 */
[----:B----4-:R0:W-:Y:S04]  /*35f0*/  STL.64 [R1+0x470], R4 ;  /* 0x0004700401007387 */ /* 0x0101e80000100a00 */
        /* <DEDUP_REMOVED lines=17> */
[----:B------:R-:W5:Y:S01]  /*3710*/  LDL.LU R21, [R1+0x144] ;  /* 0x0001440001157983 */ /* 0x000f620000300800 */
[----:B------:R-:W-:-:S02]  /*3720*/  IMAD.MOV.U32 R22, RZ, RZ, R125 ;  /* 0x000000ffff167224 */ /* 0x000fc400078e007d */
[----:B------:R-:W-:Y:S01]  /*3730*/  IMAD.MOV.U32 R23, RZ, RZ, R124 ;  /* 0x000000ffff177224 */ /* 0x000fe200078e007c */
[----:B------:R-:W5:Y:S01]  /*3740*/  LDL.LU R125, [R1+0x59c] ;  /* 0x00059c00017d7983 */ /* 0x000f620000300800 */
[----:B------:R-:W-:Y:S02]  /*3750*/  IMAD.MOV.U32 R24, RZ, RZ, R123 ;  /* 0x000000ffff187224 */ /* 0x000fe400078e007b */
[----:B------:R-:W-:Y:S01]  /*3760*/  IMAD.MOV.U32 R25, RZ, RZ, R122 ;  /* 0x000000ffff197224 */ /* 0x000fe200078e007a */
[----:B------:R-:W5:Y:S01]  /*3770*/  LDL.LU R124, [R1+0x598] ;  /* 0x00059800017c7983 */ /* 0x000f620000300800 */
[----:B------:R-:W-:Y:S02]  /*3780*/  IMAD.MOV.U32 R26, RZ, RZ, R121 ;  /* 0x000000ffff1a7224 */ /* 0x000fe400078e0079 */
[----:B------:R-:W-:Y:S01]  /*3790*/  IMAD.MOV.U32 R27, RZ, RZ, R120 ;  /* 0x000000ffff1b7224 */ /* 0x000fe200078e0078 */
        /* <DEDUP_REMOVED lines=18> */
[----:B------:R-:W5:Y:S04]  /*38c0*/  LDL.LU R117, [R1+0x57c] ;  /* 0x00057c0001757983 */ /* 0x000f680000300800 */
[----:B------:R-:W5:Y:S04]  /*38d0*/  LDL.LU R116, [R1+0x578] ;  /* 0x0005780001747983 */ /* 0x000f680000300800 */
[----:B------:R-:W5:Y:S04]  /*38e0*/  LDL.LU R115, [R1+0x574] ;  /* 0x0005740001737983 */ /* 0x000f680000300800 */
[----:B------:R-:W5:Y:S01]  /*38f0*/  LDL.LU R114, [R1+0x570] ;  /* 0x0005700001727983 */ /* 0x000f620000300800 */
        /* <DEDUP_REMOVED lines=22> */
[----:B------:R-:W-:Y:S01]  /*3a60*/  IMAD.MOV.U32 R58, RZ, RZ, R85 ;  /* 0x000000ffff3a7224 */ /* 0x000fe200078e0055 */
        /* <DEDUP_REMOVED lines=9> */
[----:B------:R-:W0:Y:S04]  /*3b00*/  LDSM.16.M88.4 R76, [R0+UR7] ;  /* 0x00000007004c783b */ /* 0x000e280008000200 */
[----:B------:R-:W1:Y:S04]  /*3b10*/  LDSM.16.M88.4 R4, [R0+UR7+0x200] ;  /* 0x000200070004783b */ /* 0x000e680008000200 */
[----:B------:R-:W2:Y:S04]  /*3b20*/  LDSM.16.M88.4 R12, [R0+UR7+0x400] ;  /* 0x00040007000c783b */ /* 0x000ea80008000200 */
[----:B------:R-:W3:Y:S04]  /*3b30*/  LDSM.16.M88.4 R8, [R0+UR7+0x600] ;  /* 0x000600070008783b */ /* 0x000ee80008000200 */
[----:B0-----:R-:W-:Y:S04]  /*3b40*/  STL.64 [R1+0x198], R78 ;  /* 0x0001984e01007387 */ /* 0x001fe80000100a00 */
[----:B-1----:R-:W-:Y:S04]  /*3b50*/  STL.64 [R1+0x1a0], R4 ;  /* 0x0001a00401007387 */ /* 0x002fe80000100a00 */
[----:B------:R-:W-:Y:S04]  /*3b60*/  STL.64 [R1+0x1a8], R6 ;  /* 0x0001a80601007387 */ /* 0x000fe80000100a00 */
[----:B------:R-:W0:Y:S04]  /*3b70*/  LDSM.16.M88.4 R4, [R0+UR7+0x800] ;  /* 0x000800070004783b */ /* 0x000e280008000200 */
[----:B--2---:R-:W-:Y:S04]  /*3b80*/  STL.64 [R1+0x1b0], R12 ;  /* 0x0001b00c01007387 */ /* 0x004fe80000100a00 */
[----:B------:R-:W-:Y:S04]  /*3b90*/  STL.64 [R1+0x1b8], R14 ;  /* 0x0001b80e01007387 */ /* 0x000fe80000100a00 */
[----:B------:R-:W1:Y:S04]  /*3ba0*/  LDSM.16.M88.4 R12, [R0+UR7+0xa00] ;  /* 0x000a0007000c783b */ /* 0x000e680008000200 */
[----:B---3--:R-:W-:Y:S04]  /*3bb0*/  STL.64 [R1+0x1c0], R8 ;  /* 0x0001c00801007387 */ /* 0x008fe80000100a00 */
[----:B------:R-:W-:Y:S04]  /*3bc0*/  STL.64 [R1+0x1c8], R10 ;  /* 0x0001c80a01007387 */ /* 0x000fe80000100a00 */
[----:B------:R-:W2:Y:S04]  /*3bd0*/  LDSM.16.M88.4 R8, [R0+UR7+0xc00] ;  /* 0x000c00070008783b */ /* 0x000ea80008000200 */
[----:B0-----:R-:W-:Y:S04]  /*3be0*/  STL.64 [R1+0x200], R4 ;  /* 0x0002000401007387 */ /* 0x001fe80000100a00 */
[----:B------:R-:W-:Y:S04]  /*3bf0*/  STL.64 [R1+0x208], R6 ;  /* 0x0002080601007387 */ /* 0x000fe80000100a00 */
[----:B------:R-:W0:Y:S01]  /*3c00*/  LDSM.16.M88.4 R4, [R0+UR7+0xe00] ;  /* 0x000e00070004783b */ /* 0x000e220008000200 */
[----:B------:R-:W-:Y:S01]  /*3c10*/  BAR.SYNC.DEFER_BLOCKING 0x0 ;  /* 0x0000000000007b1d */ /* 0x000fe20000010000 */
[----:B------:R-:W-:-:S02]  /*3c20*/  IMAD.MOV.U32 R59, RZ, RZ, R84 ;  /* 0x000000ffff3b7224 */ /* 0x000fc400078e0054 */
[----:B------:R-:W-:Y:S02]  /*3c30*/  IMAD.MOV.U32 R60, RZ, RZ, R83 ;  /* 0x000000ffff3c7224 */ /* 0x000fe400078e0053 */
[----:B------:R-:W-:Y:S02]  /*3c40*/  IMAD.MOV.U32 R61, RZ, RZ, R82 ;  /* 0x000000ffff3d7224 */ /* 0x000fe400078e0052 */
[----:B------:R-:W-:Y:S01]  /*3c50*/  IMAD.MOV.U32 R62, RZ, RZ, R81 ;  /* 0x000000ffff3e7224 */ /* 0x000fe200078e0051 */
[----:B-1----:R-:W-:Y:S01]  /*3c60*/  STL.64 [R1+0x1f0], R12 ;  /* 0x0001f00c01007387 */ /* 0x002fe20000100a00 */
[----:B------:R-:W-:-:S03]  /*3c70*/  IMAD.MOV.U32 R63, RZ, RZ, R80 ;  /* 0x000000ffff3f7224 */ /* 0x000fc600078e0050 */
[----:B------:R-:W-:Y:S04]  /*3c80*/  STL.64 [R1+0x1f8], R14 ;  /* 0x0001f80e01007387 */ /* 0x000fe80000100a00 */
[----:B--2---:R-:W-:Y:S04]  /*3c90*/  STL.64 [R1+0x1e0], R8 ;  /* 0x0001e00801007387 */ /* 0x004fe80000100a00 */
[----:B------:R-:W-:Y:S04]  /*3ca0*/  STS.128 [R2+UR7], R36 ;  /* 0x0000002402007988 */ /* 0x000fe80008000c07 */
[----:B------:R-:W-:Y:S04]  /*3cb0*/  STS.128 [R75+UR7], R40 ;  /* 0x000000284b007988 */ /* 0x000fe80008000c07 */
[----:B------:R-:W-:Y:S04]  /*3cc0*/  STS.128 [R74+UR7], R44 ;  /* 0x0000002c4a007988 */ /* 0x000fe80008000c07 */
[----:B------:R-:W-:Y:S04]  /*3cd0*/  STS.128 [R73+UR7], R48 ;  /* 0x0000003049007988 */ /* 0x000fe80008000c07 */
[----:B------:R-:W-:Y:S04]  /*3ce0*/  STS.128 [R72+UR7], R52 ;  /* 0x0000003448007988 */ /* 0x000fe80008000c07 */
[----:B------:R-:W-:Y:S04]  /*3cf0*/  STL.64 [R1+0x1e8], R10 ;  /* 0x0001e80a01007387 */ /* 0x000fe80000100a00 */
[----:B------:R-:W-:Y:S04]  /*3d00*/  STS.128 [R71+UR7], R56 ;  /* 0x0000003847007988 */ /* 0x000fe80008000c07 */
[----:B0-----:R-:W-:Y:S04]  /*3d10*/  STL.64 [R1+0x1d0], R4 ;  /* 0x0001d00401007387 */ /* 0x001fe80000100a00 */
[----:B------:R-:W-:Y:S04]  /*3d20*/  STS.128 [R70+UR7], R60 ;  /* 0x0000003c46007988 */ /* 0x000fe80008000c07 */
[----:B------:R-:W-:Y:S04]  /*3d30*/  STL.64 [R1+0x1d8], R6 ;  /* 0x0001d80601007387 */ /* 0x000fe80000100a00 */
[----:B------:R0:W-:Y:S01]  /*3d40*/  STS.128 [R3+UR7], R64 ;  /* 0x0000004003007988 */ /* 0x0001e20008000c07 */
[----:B------:R-:W-:Y:S06]  /*3d50*/  BAR.SYNC.DEFER_BLOCKING 0x0 ;  /* 0x0000000000007b1d */ /* 0x000fec0000010000 */
[----:B0-----:R-:W2:Y:S04]  /*3d60*/  LDL.LU.64 R66, [R1+0x568] ;  /* 0x0005680001427983 */ /* 0x001ea80000300a00 */
[----:B------:R-:W2:Y:S04]  /*3d70*/  LDL.LU.64 R64, [R1+0x560] ;  /* 0x0005600001407983 */ /* 0x000ea80000300a00 */
[----:B------:R-:W3:Y:S04]  /*3d80*/  LDL.LU.64 R62, [R1+0x558] ;  /* 0x00055800013e7983 */ /* 0x000ee80000300a00 */
[----:B------:R-:W3:Y:S04]  /*3d90*/  LDL.LU.64 R60, [R1+0x550] ;  /* 0x00055000013c7983 */ /* 0x000ee80000300a00 */
[----:B------:R-:W4:Y:S04]  /*3da0*/  LDL.LU.64 R58, [R1+0x548] ;  /* 0x00054800013a7983 */ /* 0x000f280000300a00 */
[----:B------:R-:W4:Y:S04]  /*3db0*/  LDL.LU.64 R56, [R1+0x540] ;  /* 0x0005400001387983 */ /* 0x000f280000300a00 */
[----:B------:R-:W5:Y:S04]  /*3dc0*/  LDL.LU.64 R54, [R1+0x538] ;  /* 0x0005380001367983 */ /* 0x000f680000300a00 */
[----:B------:R-:W5:Y:S04]  /*3dd0*/  LDL.LU.64 R52, [R1+0x530] ;  /* 0x0005300001347983 */ /* 0x000f680000300a00 */
[----:B------:R-:W2:Y:S04]  /*3de0*/  LDL.LU.64 R50, [R1+0x528] ;  /* 0x0005280001327983 */ /* 0x000ea80000300a00 */
        /* <DEDUP_REMOVED lines=22> */
[----:B------:R-:W2:Y:S01]  /*3f50*/  LDL.LU.64 R4, [R1+0x470] ;  /* 0x0004700001047983 */ /* 0x000ea20000300a00 */
[----:B------:R-:W-:-:S02]  /*3f60*/  IMAD.MOV.U32 R111, RZ, RZ, R76 ;  /* 0x000000ffff6f7224 */ /* 0x000fc400078e004c */
[----:B------:R-:W-:Y:S01]  /*3f70*/  IMAD.MOV.U32 R106, RZ, RZ, R77 ;  /* 0x000000ffff6a7224 */ /* 0x000fe200078e004d */
[----:B------:R-:W-:Y:S04]  /*3f80*/  LDSM.16.M88.4 R84, [R0+UR7+0x400] ;  /* 0x000400070054783b */ /* 0x000fe80008000200 */
[----:B------:R-:W0:Y:S04]  /*3f90*/  LDSM.16.M88.4 R76, [R0+UR7] ;  /* 0x00000007004c783b */ /* 0x000e280008000200 */
        /* <DEDUP_REMOVED lines=13> */
[----:B------:R-:W1:Y:S04]  /*4070*/  LDSM.16.M88.4 R80, [R0+UR7+0xc00] ;  /* 0x000c00070050783b */ /* 0x000e680008000200 */
[----:B0-----:R-:W-:Y:S04]  /*4080*/  STL.64 [R1+0x180], R76 ;  /* 0x0001804c01007387 */ /* 0x001fe80000100a00 */
[----:B------:R-:W-:Y:S04]  /*4090*/  STL.64 [R1+0x188], R78 ;  /* 0x0001884e01007387 */ /* 0x000fe80000100a00 */
[----:B------:R-:W0:Y:S01]  /*40a0*/  LDSM.16.M88.4 R76, [R0+UR7+0xe00] ;  /* 0x000e0007004c783b */ /* 0x000e220008000200 */
[----:B------:R-:W-:Y:S06]  /*40b0*/  BAR.SYNC.DEFER_BLOCKING 0x0 ;  /* 0x0000000000007b1d */ /* 0x000fec0000010000 */
[----:B-1----:R-:W-:Y:S04]  /*40c0*/  STL.64 [R1+0x170], R84 ;  /* 0x0001705401007387 */ /* 0x002fe80000100a00 */
[----:B------:R-:W-:Y:S04]  /*40d0*/  STL.64 [R1+0x178], R86 ;  /* 0x0001785601007387 */ /* 0x000fe80000100a00 */
[----:B------:R-:W-:Y:S04]  /*40e0*/  STL.64 [R1+0x160], R80 ;  /* 0x0001605001007387 */ /* 0x000fe80000100a00 */
[----:B------:R-:W-:Y:S04]  /*40f0*/  STL.64 [R1+0x168], R82 ;  /* 0x0001685201007387 */ /* 0x000fe80000100a00 */
[----:B0-----:R-:W-:Y:S04]  /*4100*/  STL.64 [R1+0x150], R76 ;  /* 0x0001504c01007387 */ /* 0x001fe80000100a00 */
[----:B------:R-:W-:Y:S04]  /*4110*/  STL.64 [R1+0x158], R78 ;  /* 0x0001584e01007387 */ /* 0x000fe80000100a00 */
[----:B--2---:R-:W-:Y:S04]  /*4120*/  STS.128 [R2+UR7], R4 ;  /* 0x0000000402007988 */ /* 0x004fe80008000c07 */
[----:B------:R-:W-:Y:S04]  /*4130*/  STS.128 [R75+UR7], R8 ;  /* 0x000000084b007988 */ /* 0x000fe80008000c07 */
[----:B------:R-:W-:Y:S04]  /*4140*/  STS.128 [R74+UR7], R12 ;  /* 0x0000000c4a007988 */ /* 0x000fe80008000c07 */
[----:B------:R-:W-:Y:S04]  /*4150*/  STS.128 [R73+UR7], R16 ;  /* 0x0000001049007988 */ /* 0x000fe80008000c07 */
        /* <DEDUP_REMOVED lines=8> */
[----:B------:R-:W2:Y:S04]  /*41e0*/  LDSM.16.M88.4 R8, [R0+UR7+0x600] ;  /* 0x000600070008783b */ /* 0x000ea80008000200 */
[----:B0-----:R-:W-:Y:S04]  /*41f0*/  STL.64 [R1+0x18], R78 ;  /* 0x0000184e01007387 */ /* 0x001fe80000100a00 */
[----:B-1----:R-:W-:Y:S04]  /*4200*/  STL.64 [R1+0x20], R4 ;  /* 0x0000200401007387 */ /* 0x002fe80000100a00 */
[----:B------:R-:W-:Y:S04]  /*4210*/  STL.64 [R1+0x28], R6 ;  /* 0x0000280601007387 */ /* 0x000fe80000100a00 */
[----:B------:R-:W0:Y:S04]  /*4220*/  LDSM.16.M88.4 R4, [R0+UR7+0x800] ;  /* 0x000800070004783b */ /* 0x000e280008000200 */
[----:B--2---:R-:W-:Y:S04]  /*4230*/  STL.64 [R1+0x30], R12 ;  /* 0x0000300c01007387 */ /* 0x004fe80000100a00 */
[----:B------:R-:W-:Y:S04]  /*4240*/  STL.64 [R1+0x38], R14 ;  /* 0x0000380e01007387 */ /* 0x000fe80000100a00 */
[----:B------:R-:W1:Y:S04]  /*4250*/  LDSM.16.M88.4 R12, [R0+UR7+0xa00] ;  /* 0x000a0007000c783b */ /* 0x000e680008000200 */
[----:B------:R-:W-:Y:S04]  /*4260*/  STL.64 [R1+0x70], R8 ;  /* 0x0000700801007387 */ /* 0x000fe80000100a00 */
[----:B------:R-:W-:Y:S04]  /*4270*/  STL.64 [R1+0x78], R10 ;  /* 0x0000780a01007387 */ /* 0x000fe80000100a00 */
[----:B------:R-:W2:Y:S04]  /*4280*/  LDSM.16.M88.4 R8, [R0+UR7+0xc00] ;  /* 0x000c00070008783b */ /* 0x000ea80008000200 */
[----:B0-----:R-:W-:Y:S04]  /*4290*/  STL.64 [R1+0x100], R4 ;  /* 0x0001000401007387 */ /* 0x001fe80000100a00 */
[----:B------:R-:W-:Y:S04]  /*42a0*/  STL.64 [R1+0x108], R6 ;  /* 0x0001080601007387 */ /* 0x000fe80000100a00 */
[----:B------:R-:W0:Y:S01]  /*42b0*/  LDSM.16.M88.4 R4, [R0+UR7+0xe00] ;  /* 0x000e00070004783b */ /* 0x000e220008000200 */
[----:B------:R-:W-:Y:S06]  /*42c0*/  BAR.SYNC.DEFER_BLOCKING 0x0 ;  /* 0x0000000000007b1d */ /* 0x000fec0000010000 */
[----:B-1----:R-:W-:Y:S04]  /*42d0*/  STL.64 [R1+0x60], R12 ;  /* 0x0000600c01007387 */ /* 0x002fe80000100a00 */
[----:B------:R-:W-:Y:S04]  /*42e0*/  STL.64 [R1+0x68], R14 ;  /* 0x0000680e01007387 */ /* 0x000fe80000100a00 */
[----:B--2---:R-:W-:Y:S04]  /*42f0*/  STL.64 [R1+0x50], R8 ;  /* 0x0000500801007387 */ /* 0x004fe80000100a00 */
[----:B------:R-:W-:Y:S04]  /*4300*/  STS.128 [R2+UR7], R36 ;  /* 0x0000002402007988 */ /* 0x000fe80008000c07 */
[----:B------:R-:W-:Y:S04]  /*4310*/  STS.128 [R75+UR7], R40 ;  /* 0x000000284b007988 */ /* 0x000fe80008000c07 */
[----:B------:R-:W-:Y:S04]  /*4320*/  STS.128 [R74+UR7], R44 ;  /* 0x0000002c4a007988 */ /* 0x000fe80008000c07 */
[----:B------:R-:W-:Y:S04]  /*4330*/  STS.128 [R73+UR7], R48 ;  /* 0x0000003049007988 */ /* 0x000fe80008000c07 */
[----:B-----5:R-:W-:Y:S04]  /*4340*/  STS.128 [R72+UR7], R52 ;  /* 0x0000003448007988 */ /* 0x020fe80008000c07 */
[----:B------:R-:W-:Y:S04]  /*4350*/  STL.64 [R1+0x58], R10 ;  /* 0x0000580a01007387 */ /* 0x000fe80000100a00 */
[----:B----4-:R-:W-:Y:S04]  /*4360*/  STS.128 [R71+UR7], R56 ;  /* 0x0000003847007988 */ /* 0x010fe80008000c07 */
[----:B0-----:R-:W-:Y:S04]  /*4370*/  STL.64 [R1+0x40], R4 ;  /* 0x0000400401007387 */ /* 0x001fe80000100a00 */
[----:B---3--:R-:W-:Y:S04]  /*4380*/  STS.128 [R70+UR7], R60 ;  /* 0x0000003c46007988 */ /* 0x008fe80008000c07 */
        /* <DEDUP_REMOVED lines=35> */
[----:B------:R-:W0:Y:S04]  /*45c0*/  LDSM.16.M88.4 R92, [R0+UR7] ;  /* 0x00000007005c783b */ /* 0x000e280008000200 */
[----:B------:R-:W1:Y:S04]  /*45d0*/  LDSM.16.M88.4 R88, [R0+UR7+0x200] ;  /* 0x000200070058783b */ /* 0x000e680008000200 */
[----:B------:R-:W1:Y:S04]  /*45e0*/  LDSM.16.M88.4 R84, [R0+UR7+0x400] ;  /* 0x000400070054783b */ /* 0x000e680008000200 */
[----:B------:R-:W1:Y:S01]  /*45f0*/  LDSM.16.M88.4 R68, [R0+UR7+0x600] ;  /* 0x000600070044783b */ /* 0x000e620008000200 */
[----:B------:R-:W-:-:S02]  /*4600*/  IMAD.MOV.U32 R109, RZ, RZ, R76 ;  /* 0x000000ffff6d7224 */ /* 0x000fc400078e004c */
[----:B------:R-:W-:Y:S01]  /*4610*/  IMAD.MOV.U32 R104, RZ, RZ, R77 ;  /* 0x000000ffff687224 */ /* 0x000fe200078e004d */
[----:B------:R-:W1:Y:S04]  /*4620*/  LDSM.16.M88.4 R80, [R0+UR7+0x800] ;  /* 0x000800070050783b */ /* 0x000e680008000200 */
[----:B------:R-:W-:Y:S04]  /*4630*/  LDSM.16.M88.4 R76, [R0+UR7+0xa00] ;  /* 0x000a0007004c783b */ /* 0x000fe80008000200 */
[----:B------:R-:W-:Y:S04]  /*4640*/  LDSM.16.M88.4 R72, [R0+UR7+0xc00] ;  /* 0x000c00070048783b */ /* 0x000fe80008000200 */
[----:B0-----:R-:W-:Y:S04]  /*4650*/  STL [R1+0x314], R94 ;  /* 0x0003145e01007387 */ /* 0x001fe80000100800 */
[----:B------:R-:W-:Y:S04]  /*4660*/  STL [R1+0x310], R95 ;  /* 0x0003105f01007387 */ /* 0x000fe80000100800 */
[----:B-1----:R-:W-:Y:S04]  /*4670*/  STL [R1+0x320], R88 ;  /* 0x0003205801007387 */ /* 0x002fe80000100800 */
[----:B------:R-:W-:Y:S04]  /*4680*/  STL [R1+0x31c], R89 ;  /* 0x00031c5901007387 */ /* 0x000fe80000100800 */
[----:B------:R-:W-:Y:S04]  /*4690*/  STL [R1+0x318], R90 ;  /* 0x0003185a01007387 */ /* 0x000fe80000100800 */
[----:B------:R-:W-:Y:S04]  /*46a0*/  STL [R1+0x30c], R91 ;  /* 0x00030c5b01007387 */ /* 0x000fe80000100800 */
[----:B------:R0:W-:Y:S04]  /*46b0*/  STL [R1+0x330], R84 ;  /* 0x0003305401007387 */ /* 0x0001e80000100800 */
[----:B------:R1:W-:Y:S04]  /*46c0*/  STL [R1+0x32c], R85 ;  /* 0x00032c5501007387 */ /* 0x0003e80000100800 */
[----:B------:R-:W-:Y:S04]  /*46d0*/  STL [R1+0x328], R86 ;  /* 0x0003285601007387 */ /* 0x000fe80000100800 */
[----:B------:R-:W-:Y:S04]  /*46e0*/  STL [R1+0x324], R87 ;  /* 0x0003245701007387 */ /* 0x000fe80000100800 */
[----:B0-----:R-:W3:Y:S04]  /*46f0*/  LDL.LU R84, [R1+0x308] ;  /* 0x0003080001547983 */ /* 0x001ee80000300800 */
[----:B------:R-:W-:Y:S04]  /*4700*/  STL.64 [R1], R68 ;  /* 0x0000004401007387 */ /* 0x000fe80000100a00 */
[----:B------:R-:W-:Y:S04]  /*4710*/  STL.64 [R1+0x8], R70 ;  /* 0x0000084601007387 */ /* 0x000fe80000100a00 */
[----:B------:R-:W-:Y:S01]  /*4720*/  LDSM.16.M88.4 R68, [R0+UR7+0xe00] ;  /* 0x000e00070044783b */ /* 0x000fe20008000200 */
[----:B------:R-:W-:Y:S01]  /*4730*/  BAR.SYNC.DEFER_BLOCKING 0x0 ;  /* 0x0000000000007b1d */ /* 0x000fe20000010000 */
[----:B------:R-:W-:-:S02]  /*4740*/  LOP3.LUT R91, R2, 0x10, RZ, 0x3c, !PT ;  /* 0x00000010025b7812 */ /* 0x000fc400078e3cff */
[C---:B------:R-:W-:Y:S02]  /*4750*/  LOP3.LUT R90, R2.reuse, 0x20, RZ, 0x3c, !PT ;  /* 0x00000020025a7812 */ /* 0x040fe400078e3cff */
[C---:B------:R-:W-:Y:S02]  /*4760*/  LOP3.LUT R89, R2.reuse, 0x30, RZ, 0x3c, !PT ;  /* 0x0000003002597812 */ /* 0x040fe400078e3cff */
[C---:B------:R-:W-:Y:S02]  /*4770*/  LOP3.LUT R88, R2.reuse, 0x40, RZ, 0x3c, !PT ;  /* 0x0000004002587812 */ /* 0x040fe400078e3cff */
[C---:B------:R-:W-:Y:S02]  /*4780*/  LOP3.LUT R95, R2.reuse, 0x50, RZ, 0x3c, !PT ;  /* 0x00000050025f7812 */ /* 0x040fe400078e3cff */
[----:B------:R-:W-:Y:S01]  /*4790*/  LOP3.LUT R94, R2, 0x60, RZ, 0x3c, !PT ;  /* 0x00000060025e7812 */ /* 0x000fe200078e3cff */
[----:B-1----:R-:W0:Y:S01]  /*47a0*/  S2R R85, SR_TID.X ;  /* 0x0000000000557919 */ /* 0x002e220000002100 */
[----:B------:R-:W-:Y:S04]  /*47b0*/  STL [R1+0x340], R80 ;  /* 0x0003405001007387 */ /* 0x000fe80000100800 */
[----:B------:R-:W-:Y:S01]  /*47c0*/  STL [R1+0x33c], R81 ;  /* 0x00033c5101007387 */ /* 0x000fe20000100800 */
[----:B0-----:R-:W-:-:S05]  /*47d0*/  LOP3.LUT R85, R85, 0xe0, RZ, 0xc0, !PT ;  /* 0x000000e055557812 */ /* 0x001fca00078ec0ff */
[----:B------:R-:W-:Y:S01]  /*47e0*/  IMAD.SHL.U32 R85, R85, 0x8, RZ ;  /* 0x0000000855557824 */ /* 0x000fe200078e00ff */
[----:B------:R-:W-:Y:S04]  /*47f0*/  STL [R1+0x338], R82 ;  /* 0x0003385201007387 */ /* 0x000fe80000100800 */
[----:B------:R-:W-:Y:S04]  /*4800*/  STL [R1+0x334], R83 ;  /* 0x0003345301007387 */ /* 0x000fe80000100800 */
        /* <DEDUP_REMOVED lines=10> */
[----:B------:R-:W-:Y:S04]  /*48b0*/  LDSM.16.M88.4 R96, [R0+UR7+0x200] ;  /* 0x000200070060783b */ /* 0x000fe80008000200 */
[----:B------:R-:W-:Y:S04]  /*48c0*/  LDSM.16.M88.4 R32, [R0+UR7+0x400] ;  /* 0x000400070020783b */ /* 0x000fe80008000200 */
[----:B------:R-:W-:Y:S04]  /*48d0*/  LDSM.16.M88.4 R28, [R0+UR7+0x600] ;  /* 0x00060007001c783b */ /* 0x000fe80008000200 */
[----:B------:R-:W-:Y:S04]  /*48e0*/  LDSM.16.M88.4 R24, [R0+UR7+0x800] ;  /* 0x000800070018783b */ /* 0x000fe80008000200 */
[----:B------:R-:W-:Y:S04]  /*48f0*/  LDSM.16.M88.4 R12, [R0+UR7+0xa00] ;  /* 0x000a0007000c783b */ /* 0x000fe80008000200 */
[----:B------:R-:W-:Y:S04]  /*4900*/  LDSM.16.M88.4 R8, [R0+UR7+0xc00] ;  /* 0x000c00070008783b */ /* 0x000fe80008000200 */
[----:B------:R-:W-:Y:S01]  /*4910*/  LDSM.16.M88.4 R4, [R0+UR7+0xe00] ;  /* 0x000e00070004783b */ /* 0x000fe20008000200 */
[----:B------:R-:W-:Y:S06]  /*4920*/  BAR.SYNC.DEFER_BLOCKING 0x0 ;  /* 0x0000000000007b1d */ /* 0x000fec0000010000 */
[----:B------:R-:W-:Y:S04]  /*4930*/  STS.128 [R2+UR7], R36 ;  /* 0x0000002402007988 */ /* 0x000fe80008000c07 */
[----:B------:R-:W-:Y:S04]  /*4940*/  STS.128 [R91+UR7], R40 ;  /* 0x000000285b007988 */ /* 0x000fe80008000c07 */
[----:B------:R-:W-:Y:S04]  /*4950*/  STS.128 [R90+UR7], R44 ;  /* 0x0000002c5a007988 */ /* 0x000fe80008000c07 */
[----:B------:R-:W-:Y:S04]  /*4960*/  STS.128 [R89+UR7], R48 ;  /* 0x0000003059007988 */ /* 0x000fe80008000c07 */
[----:B-----5:R-:W-:Y:S04]  /*4970*/  STS.128 [R88+UR7], R52 ;  /* 0x0000003458007988 */ /* 0x020fe80008000c07 */
[----:B----4-:R-:W-:Y:S04]  /*4980*/  STS.128 [R95+UR7], R56 ;  /* 0x000000385f007988 */ /* 0x010fe80008000c07 */
[----:B---3--:R1:W-:Y:S04]  /*4990*/  STS.128 [R94+UR7], R60 ;  /* 0x0000003c5e007988 */ /* 0x0083e80008000c07 */
[----:B------:R2:W-:Y:S01]  /*49a0*/  STS.128 [R3+UR7], R64 ;  /* 0x0000004003007988 */ /* 0x0005e20008000c07 */
[----:B------:R-:W-:Y:S06]  /*49b0*/  BAR.SYNC.DEFER_BLOCKING 0x0 ;  /* 0x0000000000007b1d */ /* 0x000fec0000010000 */
[----:B-1----:R-:W1:Y:S01]  /*49c0*/  S2R R94, SR_TID.X ;  /* 0x00000000005e7919 */ /* 0x002e620000002100 */
[----:B------:R-:W3:Y:S01]  /*49d0*/  LDSM.16.M88.4 R48, [R0+UR7] ;  /* 0x000000070030783b */ /* 0x000ee20008000200 */
[----:B------:R-:W-:Y:S01]  /*49e0*/  IMAD.SHL.U32 R2, R85, 0x4, RZ ;  /* 0x0000000455027824 */ /* 0x000fe200078e00ff */
[----:B-1----:R-:W-:-:S05]  /*49f0*/  LOP3.LUT R94, R94, 0x1f, RZ, 0xc0, !PT ;  /* 0x0000001f5e5e7812 */ /* 0x002fca00078ec0ff */
[----:B------:R-:W-:-:S05]  /*4a00*/  IMAD.SHL.U32 R62, R94, 0x4, RZ ;  /* 0x000000045e3e7824 */ /* 0x000fca00078e00ff */
[----:B------:R-:W-:-:S04]  /*4a10*/  IADD3 R2, P0, P2, R62, UR22, R2 ;  /* 0x000000163e027c10 */ /* 0x000fc8000fa1e002 */
[----:B--2---:R-:W-:Y:S01]  /*4a20*/  IADD3.X R3, PT, PT, RZ, UR23, RZ, P0, P2 ;  /* 0x00000017ff037c10 */ /* 0x004fe200087e44ff */
[----:B------:R-:W1:Y:S01]  /*4a30*/  S2R R19, SR_TID.X ;  /* 0x0000000000137919 */ /* 0x000e620000002100 */
[C---:B------:R-:W-:Y:S01]  /*4a40*/  LEA R16, P0, R84.reuse, UR4, 0x2 ;  /* 0x0000000454107c11 */ /* 0x040fe2000f8010ff */
[----:B------:R-:W2:Y:S03]  /*4a50*/  LDCU.64 UR22, c[0x0][0x390] ;  /* 0x00007200ff1677ac */ /* 0x000ea60008000a00 */
[----:B------:R-:W-:Y:S01]  /*4a60*/  LEA.HI.X R17, R84, UR5, RZ, 0x2, P0 ;  /* 0x0000000554117c11 */ /* 0x000fe200080f14ff */
[----:B------:R4:W-:Y:S01]  /*4a70*/  STG.E desc[UR14][R2.64], R113 ;  /* 0x0000007102007986 */ /* 0x0009e2000c10190e */
[----:B------:R-:W-:Y:S01]  /*4a80*/  IADD3 R16, P0, PT, R62, R16, RZ ;  /* 0x000000103e107210 */ /* 0x000fe20007f1e0ff */
[----:B------:R-:W5:Y:S02]  /*4a90*/  LDCU.64 UR4, c[0x0][0x390] ;  /* 0x00007200ff0477ac */ /* 0x000f640008000a00 */
[----:B------:R0:W-:Y:S02]  /*4aa0*/  STG.E desc[UR14][R2.64+0x80], R112 ;  /* 0x0000807002007986 */ /* 0x0001e4000c10190e */
[----:B------:R-:W-:-:S02]  /*4ab0*/  IMAD.X R17, RZ, RZ, R17, P0 ;  /* 0x000000ffff117224 */ /* 0x000fc400000e0611 */
[----:B------:R2:W-:Y:S04]  /*4ac0*/  STG.E desc[UR14][R2.64+0x100], R111 ;  /* 0x0001006f02007986 */ /* 0x0005e8000c10190e */
[----:B----4-:R-:W4:Y:S04]  /*4ad0*/  LDL.LU R113, [R1+0x368] ;  /* 0x0003680001717983 */ /* 0x010f280000300800 */
[----:B0-----:R-:W4:Y:S04]  /*4ae0*/  LDL.LU R112, [R1+0x364] ;  /* 0x0003640001707983 */ /* 0x001f280000300800 */
[----:B--2---:R-:W2:Y:S04]  /*4af0*/  LDL.LU R111, [R1+0x360] ;  /* 0x00036000016f7983 */ /* 0x004ea80000300800 */
[----:B------:R0:W-:Y:S04]  /*4b00*/  STG.E desc[UR14][R2.64+0x180], R110 ;  /* 0x0001806e02007986 */ /* 0x0001e8000c10190e */
[----:B------:R1:W-:Y:S04]  /*4b10*/  STG.E desc[UR14][R2.64+0x200], R109 ;  /* 0x0002006d02007986 */ /* 0x0003e8000c10190e */
[----:B------:R-:W-:Y:S04]  /*4b20*/  STG.E desc[UR14][R2.64+0x280], R92 ;  /* 0x0002805c02007986 */ /* 0x000fe8000c10190e */
[----:B0-----:R-:W2:Y:S04]  /*4b30*/  LDL.LU R110, [R1+0x35c] ;  /* 0x00035c00016e7983 */ /* 0x001ea80000300800 */
[----:B------:R-:W-:Y:S04]  /*4b40*/  STG.E desc[UR14][R2.64+0x300], R100 ;  /* 0x0003006402007986 */ /* 0x000fe8000c10190e */
[----:B---3--:R-:W-:Y:S04]  /*4b50*/  STG.E desc[UR14][R2.64+0x380], R48 ;  /* 0x0003803002007986 */ /* 0x008fe8000c10190e */
[----:B-1----:R-:W3:Y:S04]  /*4b60*/  LDL.LU R109, [R1+0x358] ;  /* 0x00035800016d7983 */ /* 0x002ee80000300800 */
[----:B------:R0:W-:Y:S04]  /*4b70*/  STG.E desc[UR14][R16.64], R108 ;  /* 0x0000006c10007986 */ /* 0x0001e8000c10190e */
[----:B------:R1:W-:Y:S04]  /*4b80*/  STG.E desc[UR14][R16.64+0x80], R107 ;  /* 0x0000806b10007986 */ /* 0x0003e8000c10190e */
[----:B------:R5:W-:Y:S04]  /*4b90*/  STG.E desc[UR14][R16.64+0x100], R106 ;  /* 0x0001006a10007986 */ /* 0x000be8000c10190e */
[----:B0-----:R-:W3:Y:S04]  /*4ba0*/  LDL.LU R108, [R1+0x354] ;  /* 0x00035400016c7983 */ /* 0x001ee80000300800 */
[----:B-1----:R-:W3:Y:S04]  /*4bb0*/  LDL.LU R107, [R1+0x350] ;  /* 0x00035000016b7983 */ /* 0x002ee80000300800 */
[----:B-----5:R-:W5:Y:S04]  /*4bc0*/  LDL.LU R106, [R1+0x34c] ;  /* 0x00034c00016a7983 */ /* 0x020f680000300800 */
[----:B------:R0:W-:Y:S04]  /*4bd0*/  STG.E desc[UR14][R16.64+0x180], R105 ;  /* 0x0001806910007986 */ /* 0x0001e8000c10190e */
[----:B------:R1:W-:Y:S04]  /*4be0*/  STG.E desc[UR14][R16.64+0x200], R104 ;  /* 0x0002006810007986 */ /* 0x0003e8000c10190e */
[----:B0-----:R-:W5:Y:S04]  /*4bf0*/  LDL.LU R105, [R1+0x348] ;  /* 0x0003480001697983 */ /* 0x001f680000300800 */
[----:B-1----:R-:W5:Y:S04]  /*4c00*/  LDL.LU R104, [R1+0x344] ;  /* 0x0003440001687983 */ /* 0x002f680000300800 */
[----:B------:R-:W5:Y:S04]  /*4c10*/  LDL.LU R88, [R1+0x290] ;  /* 0x0002900001587983 */ /* 0x000f680000300800 */
[----:B------:R-:W5:Y:S04]  /*4c20*/  LDL.LU R89, [R1+0x218] ;  /* 0x0002180001597983 */ /* 0x000f680000300800 */
[----:B------:R-:W5:Y:S04]  /*4c30*/  LDL.LU R90, [R1+0x198] ;  /* 0x00019800015a7983 */ /* 0x000f680000300800 */
[----:B------:R-:W5:Y:S01]  /*4c40*/  LDL.LU R94, [R1+0x118] ;  /* 0x00011800015e7983 */ /* 0x000f620000300800 */
[----:B------:R-:W-:Y:S01]  /*4c50*/  SHF.R.U32.HI R19, RZ, 0x5, R19 ;  /* 0x00000005ff137819 */ /* 0x000fe20000011613 */
[----:B------:R-:W0:Y:S03]  /*4c60*/  S2R R18, SR_TID.X ;  /* 0x0000000000127919 */ /* 0x000e260000002100 */
[----:B------:R-:W-:Y:S01]  /*4c70*/  SGXT.U32 R19, R19, 0x3 ;  /* 0x000000031313781a */ /* 0x000fe20000000000 */
[----:B------:R-:W1:Y:S03]  /*4c80*/  S2R R23, SR_TID.X ;  /* 0x0000000000177919 */ /* 0x000e660000002100 */
[----:B------:R-:W-:Y:S01]  /*4c90*/  LOP3.LUT R19, R19, 0x10, RZ, 0xfc, !PT ;  /* 0x0000001013137812 */ /* 0x000fe200078efcff */
[----:B------:R-:W1:Y:S03]  /*4ca0*/  S2R R21, SR_TID.X ;  /* 0x0000000000157919 */ /* 0x000e660000002100 */
[C---:B------:R-:W-:Y:S01]  /*4cb0*/  LEA R60, P0, R19.reuse, UR8, 0xa ;  /* 0x00000008133c7c11 */ /* 0x040fe2000f8050ff */
[----:B------:R-:W-:-:S02]  /*4cc0*/  IMAD.SHL.U32 R2, R19, 0x100, RZ ;  /* 0x0000010013027824 */ /* 0x000fc400078e00ff */
[----:B------:R-:W1:Y:S01]  /*4cd0*/  S2R R19, SR_TID.X ;  /* 0x0000000000137919 */ /* 0x000e620000002100 */
[----:B------:R-:W-:Y:S04]  /*4ce0*/  STG.E desc[UR14][R16.64+0x280], R93 ;  /* 0x0002805d10007986 */ /* 0x000fe8000c10190e */
[----:B------:R-:W-:Y:S04]  /*4cf0*/  STG.E desc[UR14][R16.64+0x300], R101 ;  /* 0x0003006510007986 */ /* 0x000fe8000c10190e */
[----:B------:R1:W-:Y:S01]  /*4d00*/  STG.E desc[UR14][R16.64+0x380], R49 ;  /* 0x0003803110007986 */ /* 0x0003e2000c10190e */
[----:B------:R-:W-:-:S02]  /*4d10*/  IMAD.SHL.U32 R41, R124, 0x100, RZ ;  /* 0x000001007c297824 */ /* 0x000fc400078e00ff */
[----:B------:R-:W-:Y:S01]  /*4d20*/  IMAD.SHL.U32 R45, R123, 0x100, RZ ;  /* 0x000001007b2d7824 */ /* 0x000fe200078e00ff */
[----:B------:R-:W1:Y:S01]  /*4d30*/  S2R R86, SR_TID.X ;  /* 0x0000000000567919 */ /* 0x000e620000002100 */
[----:B0-----:R-:W-:Y:S01]  /*4d40*/  SHF.R.U32.HI R18, RZ, 0x5, R18 ;  /* 0x00000005ff127819 */ /* 0x001fe20000011612 */
[----:B------:R-:W-:Y:S01]  /*4d50*/  IMAD.SHL.U32 R37, R125, 0x100, RZ ;  /* 0x000001007d257824 */ /* 0x000fe200078e00ff */
[----:B------:R-:W0:Y:S02]  /*4d60*/  S2R R87, SR_TID.X ;  /* 0x0000000000577919 */ /* 0x000e240000002100 */
[----:B------:R-:W-:Y:S02]  /*4d70*/  SGXT.U32 R18, R18, 0x3 ;  /* 0x000000031212781a */ /* 0x000fe40000000000 */
[----:B-1----:R-:W-:Y:S01]  /*4d80*/  SHF.R.U32.HI R23, RZ, 0x5, R23 ;  /* 0x00000005ff177819 */ /* 0x002fe20000011617 */
[----:B------:R-:W-:Y:S01]  /*4d90*/  IMAD.SHL.U32 R47, R121, 0x100, RZ ;  /* 0x00000100792f7824 */ /* 0x000fe200078e00ff */
[----:B------:R-:W-:Y:S01]  /*4da0*/  SHF.R.U32.HI R21, RZ, 0x5, R21 ;  /* 0x00000005ff157819 */ /* 0x000fe20000011615 */
[----:B------:R-:W-:Y:S01]  /*4db0*/  IMAD.SHL.U32 R53, R120, 0x100, RZ ;  /* 0x0000010078357824 */ /* 0x000fe200078e00ff */
[----:B------:R-:W-:Y:S01]  /*4dc0*/  LOP3.LUT R18, R18, 0x18, RZ, 0xfc, !PT ;  /* 0x0000001812127812 */ /* 0x000fe200078efcff */
[----:B------:R-:W-:Y:S01]  /*4dd0*/  IMAD.SHL.U32 R43, R122, 0x100, RZ ;  /* 0x000001007a2b7824 */ /* 0x000fe200078e00ff */
[----:B------:R-:W-:Y:S01]  /*4de0*/  SGXT.U32 R23, R23, 0x3 ;  /* 0x000000031717781a */ /* 0x000fe20000000000 */
[----:B------:R-:W-:Y:S01]  /*4df0*/  IMAD.SHL.U32 R55, R118, 0x100, RZ ;  /* 0x0000010076377824 */ /* 0x000fe200078e00ff */
[----:B------:R-:W-:Y:S01]  /*4e00*/  SHF.R.U32.HI R19, RZ, 0x5, R19 ;  /* 0x00000005ff137819 */ /* 0x000fe20000011613 */
[----:B------:R-:W-:Y:S01]  /*4e10*/  IMAD.SHL.U32 R59, R117, 0x100, RZ ;  /* 0x00000100753b7824 */ /* 0x000fe200078e00ff */
[----:B------:R-:W-:Y:S01]  /*4e20*/  SGXT.U32 R21, R21, 0x3 ;  /* 0x000000031515781a */ /* 0x000fe20000000000 */
[----:B------:R-:W-:Y:S01]  /*4e30*/  IMAD.SHL.U32 R22, R18, 0x100, RZ ;  /* 0x0000010012167824 */ /* 0x000fe200078e00ff */
[----:B------:R-:W-:Y:S01]  /*4e40*/  LOP3.LUT R23, R23, 0x20, RZ, 0xfc, !PT ;  /* 0x0000002017177812 */ /* 0x000fe200078efcff */
[----:B------:R-:W-:Y:S01]  /*4e50*/  IMAD.SHL.U32 R64, R115, 0x100, RZ ;  /* 0x0000010073407824 */ /* 0x000fe200078e00ff */
[----:B------:R-:W-:Y:S01]  /*4e60*/  LOP3.LUT R21, R21, 0x28, RZ, 0xfc, !PT ;  /* 0x0000002815157812 */ /* 0x000fe200078efcff */
[----:B------:R-:W-:Y:S01]  /*4e70*/  IMAD.SHL.U32 R92, R114, 0x100, RZ ;  /* 0x00000100725c7824 */ /* 0x000fe200078e00ff */
[----:B------:R-:W-:Y:S01]  /*4e80*/  SGXT.U32 R19, R19, 0x3 ;  /* 0x000000031313781a */ /* 0x000fe20000000000 */
[----:B------:R-:W-:Y:S01]  /*4e90*/  IMAD.SHL.U32 R57, R116, 0x100, RZ ;  /* 0x0000010074397824 */ /* 0x000fe200078e00ff */
[----:B------:R-:W-:Y:S01]  /*4ea0*/  LEA R18, P2, R18, UR10, 0xa ;  /* 0x0000000a12127c11 */ /* 0x000fe2000f8450ff */
[----:B------:R-:W-:Y:S01]  /*4eb0*/  IMAD.SHL.U32 R20, R23, 0x100, RZ ;  /* 0x0000010017147824 */ /* 0x000fe200078e00ff */
[----:B------:R-:W-:Y:S01]  /*4ec0*/  LEA.HI.X R17, R2, UR9, RZ, 0x2, P0 ;  /* 0x0000000902117c11 */ /* 0x000fe200080f14ff */
[----:B------:R-:W1:Y:S01]  /*4ed0*/  LDCU.64 UR8, c[0x0][0x390] ;  /* 0x00007200ff0877ac */ /* 0x000e620008000a00 */
[----:B------:R-:W-:Y:S01]  /*4ee0*/  LOP3.LUT R19, R19, 0x30, RZ, 0xfc, !PT ;  /* 0x0000003013137812 */ /* 0x000fe200078efcff */
[----:B------:R-:W5:Y:S01]  /*4ef0*/  LDL.LU R95, [R1+0x18] ;  /* 0x00001800015f7983 */ /* 0x000f620000300800 */
[----:B------:R-:W-:Y:S01]  /*4f00*/  LEA R2, P0, R23, UR16, 0xa ;  /* 0x0000001017027c11 */ /* 0x000fe2000f8050ff */
[----:B------:R-:W-:Y:S01]  /*4f10*/  IMAD.SHL.U32 R23, R21, 0x100, RZ ;  /* 0x0000010015177824 */ /* 0x000fe200078e00ff */
[----:B------:R-:W-:Y:S01]  /*4f20*/  LEA.HI.X R22, R22, UR11, RZ, 0x2, P2 ;  /* 0x0000000b16167c11 */ /* 0x000fe200090f14ff */
[----:B------:R-:W-:Y:S01]  /*4f30*/  IMAD.SHL.U32 R39, R19, 0x100, RZ ;  /* 0x0000010013277824 */ /* 0x000fe200078e00ff */
[----:B------:R-:W-:Y:S01]  /*4f40*/  LEA R3, P2, R21, UR18, 0xa ;  /* 0x0000001215037c11 */ /* 0x000fe2000f8450ff */
[----:B------:R-:W0:Y:S01]  /*4f50*/  LDCU.64 UR10, c[0x0][0x390] ;  /* 0x00007200ff0a77ac */ /* 0x000e220008000a00 */
[----:B------:R-:W-:-:S02]  /*4f60*/  LEA R16, P3, R19, UR20, 0xa ;  /* 0x0000001413107c11 */ /* 0x000fc4000f8650ff */
[----:B------:R-:W-:Y:S01]  /*4f70*/  LEA.HI.X R23, R23, UR19, RZ, 0x2, P2 ;  /* 0x0000001317177c11 */ /* 0x000fe200090f14ff */
[----:B------:R-:W0:Y:S01]  /*4f80*/  LDCU.64 UR18, c[0x0][0x390] ;  /* 0x00007200ff1277ac */ /* 0x000e220008000a00 */
[----:B------:R-:W-:Y:S02]  /*4f90*/  LEA R21, P2, R124, UR24, 0xa ;  /* 0x000000187c157c11 */ /* 0x000fe4000f8450ff */
[----:B------:R-:W-:Y:S01]  /*4fa0*/  LEA.HI.X R39, R39, UR21, RZ, 0x2, P3 ;  /* 0x0000001527277c11 */ /* 0x000fe200098f14ff */
[----:B------:R-:W0:Y:S01]  /*4fb0*/  LDCU.64 UR20, c[0x0][0x390] ;  /* 0x00007200ff1477ac */ /* 0x000e220008000a00 */
[----:B------:R-:W-:Y:S02]  /*4fc0*/  LEA.HI.X R20, R20, UR17, RZ, 0x2, P0 ;  /* 0x0000001114147c11 */ /* 0x000fe400080f14ff */
[----:B------:R-:W-:Y:S01]  /*4fd0*/  LEA R123, P3, R123, UR26, 0xa ;  /* 0x0000001a7b7b7c11 */ /* 0x000fe2000f8650ff */
[----:B------:R-:W0:Y:S01]  /*4fe0*/  LDCU.64 UR16, c[0x0][0x390] ;  /* 0x00007200ff1077ac */ /* 0x000e220008000a00 */
[----:B------:R-:W-:-:S02]  /*4ff0*/  LEA.HI.X R41, R41, UR25, RZ, 0x2, P2 ;  /* 0x0000001929297c11 */ /* 0x000fc400090f14ff */
[----:B------:R-:W-:Y:S01]  /*5000*/  LEA R19, P0, R125, UR22, 0xa ;  /* 0x000000167d137c11 */ /* 0x000fe2000f8050ff */
[----:B------:R-:W-:Y:S01]  /*5010*/  IMAD.SHL.U32 R49, R119, 0x100, RZ ;  /* 0x0000010077317824 */ /* 0x000fe200078e00ff */
[----:B------:R-:W-:Y:S01]  /*5020*/  LEA R38, P2, R121, UR28, 0xa ;  /* 0x0000001c79267c11 */ /* 0x000fe2000f8450ff */
[----:B------:R-:W0:Y:S01]  /*5030*/  LDCU.64 UR24, c[0x0][0x390] ;  /* 0x00007200ff1877ac */ /* 0x000e220008000a00 */
[----:B------:R-:W-:Y:S02]  /*5040*/  LEA.HI.X R45, R45, UR27, RZ, 0x2, P3 ;  /* 0x0000001b2d2d7c11 */ /* 0x000fe400098f14ff */
[----:B------:R-:W-:Y:S01]  /*5050*/  LEA.HI.X R37, R37, UR23, RZ, 0x2, P0 ;  /* 0x0000001725257c11 */ /* 0x000fe200080f14ff */
[----:B------:R-:W0:Y:S01]  /*5060*/  LDCU.64 UR22, c[0x0][0x390] ;  /* 0x00007200ff1677ac */ /* 0x000e220008000a00 */
[----:B------:R-:W-:Y:S02]  /*5070*/  LEA R40, P3, R120, UR30, 0xa ;  /* 0x0000001e78287c11 */ /* 0x000fe4000f8650ff */
[----:B------:R-:W-:Y:S01]  /*5080*/  LEA.HI.X R47, R47, UR29, RZ, 0x2, P2 ;  /* 0x0000001d2f2f7c11 */ /* 0x000fe200090f14ff */
[----:B------:R-:W0:Y:S01]  /*5090*/  LDCU.64 UR26, c[0x0][0x390] ;  /* 0x00007200ff1a77ac */ /* 0x000e220008000a00 */
[----:B------:R-:W-:-:S02]  /*50a0*/  LEA R36, P0, R122, UR4, 0xa ;  /* 0x000000047a247c11 */ /* 0x000fc4000f8050ff */
[----:B------:R-:W-:Y:S01]  /*50b0*/  LEA R44, P2, R118, UR34, 0xa ;  /* 0x00000022762c7c11 */ /* 0x000fe2000f8450ff */
[----:B------:R-:W2:Y:S01]  /*50c0*/  LDCU.64 UR28, c[0x0][0x390] ;  /* 0x00007200ff1c77ac */ /* 0x000ea20008000a00 */
[----:B------:R-:W-:Y:S02]  /*50d0*/  LEA.HI.X R53, R53, UR31, RZ, 0x2, P3 ;  /* 0x0000001f35357c11 */ /* 0x000fe400098f14ff */
[----:B------:R-:W-:Y:S01]  /*50e0*/  LEA.HI.X R43, R43, UR5, RZ, 0x2, P0 ;  /* 0x000000052b2b7c11 */ /* 0x000fe200080f14ff */
[----:B------:R-:W2:Y:S01]  /*50f0*/  LDCU.64 UR4, c[0x0][0x390] ;  /* 0x00007200ff0477ac */ /* 0x000ea20008000a00 */
[----:B------:R-:W-:Y:S02]  /*5100*/  LEA R46, P3, R117, UR36, 0xa ;  /* 0x00000024752e7c11 */ /* 0x000fe4000f8650ff */
[----:B------:R-:W-:Y:S02]  /*5110*/  LEA.HI.X R55, R55, UR35, RZ, 0x2, P2 ;  /* 0x0000002337377c11 */ /* 0x000fe400090f14ff */
[----:B-1----:R-:W-:-:S02]  /*5120*/  LEA R52, P2, R115, UR8, 0xa ;  /* 0x0000000873347c11 */ /* 0x002fc4000f8450ff */
[----:B------:R-:W-:Y:S02]  /*5130*/  LEA R42, P0, R119, UR32, 0xa ;  /* 0x00000020772a7c11 */ /* 0x000fe4000f8050ff */
[----:B------:R-:W-:Y:S02]  /*5140*/  LEA.HI.X R59, R59, UR37, RZ, 0x2, P3 ;  /* 0x000000253b3b7c11 */ /* 0x000fe400098f14ff */
[----:B0-----:R-:W-:Y:S02]  /*5150*/  LEA R54, P3, R114, UR10, 0xa ;  /* 0x0000000a72367c11 */ /* 0x001fe4000f8650ff */
[----:B------:R-:W-:Y:S01]  /*5160*/  LEA.HI.X R64, R64, UR9, RZ, 0x2, P2 ;  /* 0x0000000940407c11 */ /* 0x000fe200090f14ff */
[----:B------:R-:W0:Y:S01]  /*5170*/  LDCU.64 UR8, c[0x0][0x390] ;  /* 0x00007200ff0877ac */ /* 0x000e220008000a00 */
[----:B------:R-:W-:Y:S02]  /*5180*/  LEA.HI.X R49, R49, UR33, RZ, 0x2, P0 ;  /* 0x0000002131317c11 */ /* 0x000fe400080f14ff */
[----:B------:R-:W-:-:S02]  /*5190*/  LEA R48, P0, R116, UR38, 0xa ;  /* 0x0000002674307c11 */ /* 0x000fc4000f8050ff */
[----:B------:R-:W-:Y:S01]  /*51a0*/  LEA.HI.X R92, R92, UR11, RZ, 0x2, P3 ;  /* 0x0000000b5c5c7c11 */ /* 0x000fe200098f14ff */
[----:B------:R-:W1:Y:S01]  /*51b0*/  LDCU.64 UR10, c[0x0][0x390] ;  /* 0x00007200ff0a77ac */ /* 0x000e620008000a00 */
[----:B------:R-:W-:Y:S02]  /*51c0*/  LEA.HI.X R57, R57, UR39, RZ, 0x2, P0 ;  /* 0x0000002739397c11 */ /* 0x000fe400080f14ff */
[----:B------:R-:W-:-:S05]  /*51d0*/  IADD3 R118, P6, PT, R62, R3, RZ ;  /* 0x000000033e767210 */ /* 0x000fca0007fde0ff */
[----:B------:R-:W-:Y:S01]  /*51e0*/  IMAD.X R119, RZ, RZ, R23, P6 ;  /* 0x000000ffff777224 */ /* 0x000fe200030e0617 */
[----:B------:R-:W-:-:S05]  /*51f0*/  IADD3 R124, P5, PT, R62, R18, RZ ;  /* 0x000000123e7c7210 */ /* 0x000fca0007fbe0ff */
[----:B------:R-:W-:Y:S01]  /*5200*/  IMAD.X R125, RZ, RZ, R22, P5 ;  /* 0x000000ffff7d7224 */ /* 0x000fe200028e0616 */
[----:B------:R-:W-:Y:S02]  /*5210*/  IADD3 R122, P5, PT, R62, R19, RZ ;  /* 0x000000133e7a7210 */ /* 0x000fe40007fbe0ff */
[----:B------:R-:W-:Y:S01]  /*5220*/  SHF.R.U32.HI R86, RZ, 0x5, R86 ;  /* 0x00000005ff567819 */ /* 0x000fe20000011656 */
[C---:B----4-:R-:W-:Y:S01]  /*5230*/  IMAD.SHL.U32 R66, R113.reuse, 0x100, RZ ;  /* 0x0000010071427824 */ /* 0x050fe200078e00ff */
[----:B------:R-:W-:Y:S01]  /*5240*/  LEA R56, P0, R113, UR16, 0xa ;  /* 0x0000001071387c11 */ /* 0x000fe2000f8050ff */
[C---:B------:R-:W-:Y:S01]  /*5250*/  IMAD.SHL.U32 R100, R112.reuse, 0x100, RZ ;  /* 0x0000010070647824 */ /* 0x040fe200078e00ff */
[----:B------:R-:W-:Y:S01]  /*5260*/  LEA R58, P2, R112, UR18, 0xa ;  /* 0x00000012703a7c11 */ /* 0x000fe2000f8450ff */
[C---:B--2---:R-:W-:Y:S01]  /*5270*/  IMAD.SHL.U32 R61, R111.reuse, 0x100, RZ ;  /* 0x000001006f3d7824 */ /* 0x044fe200078e00ff */
[----:B------:R-:W-:Y:S02]  /*5280*/  LEA R63, P3, R111, UR20, 0xa ;  /* 0x000000146f3f7c11 */ /* 0x000fe4000f8650ff */
[----:B------:R-:W-:Y:S01]  /*5290*/  LEA.HI.X R66, R66, UR17, RZ, 0x2, P0 ;  /* 0x0000001142427c11 */ /* 0x000fe200080f14ff */
[----:B------:R-:W2:Y:S01]  /*52a0*/  LDCU.64 UR16, c[0x0][0x390] ;  /* 0x00007200ff1077ac */ /* 0x000ea20008000a00 */
[----:B------:R-:W-:-:S02]  /*52b0*/  LEA.HI.X R80, R61, UR21, RZ, 0x2, P3 ;  /* 0x000000153d507c11 */ /* 0x000fc400098f14ff */
[----:B------:R-:W-:Y:S01]  /*52c0*/  LEA.HI.X R100, R100, UR19, RZ, 0x2, P2 ;  /* 0x0000001364647c11 */ /* 0x000fe200090f14ff */
[----:B------:R-:W4:Y:S01]  /*52d0*/  LDCU.64 UR18, c[0x0][0x390] ;  /* 0x00007200ff1277ac */ /* 0x000f220008000a00 */
[C---:B------:R-:W-:Y:S01]  /*52e0*/  IMAD.SHL.U32 R101, R110.reuse, 0x100, RZ ;  /* 0x000001006e657824 */ /* 0x040fe200078e00ff */
[----:B------:R-:W-:-:S04]  /*52f0*/  LEA R65, P0, R110, UR22, 0xa ;  /* 0x000000166e417c11 */ /* 0x000fc8000f8050ff */
[----:B------:R-:W-:Y:S01]  /*5300*/  LEA.HI.X R101, R101, UR23, RZ, 0x2, P0 ;  /* 0x0000001765657c11 */ /* 0x000fe200080f14ff */
[C---:B---3--:R-:W-:Y:S01]  /*5310*/  IMAD.SHL.U32 R110, R109.reuse, 0x100, RZ ;  /* 0x000001006d6e7824 */ /* 0x048fe200078e00ff */
[----:B------:R-:W-:-:S04]  /*5320*/  LEA R67, P2, R109, UR4, 0xa ;  /* 0x000000046d437c11 */ /* 0x000fc8000f8450ff */
[----:B------:R-:W-:Y:S01]  /*5330*/  LEA.HI.X R81, R110, UR5, RZ, 0x2, P2 ;  /* 0x000000056e517c11 */ /* 0x000fe200090f14ff */
[----:B------:R-:W3:Y:S01]  /*5340*/  LDCU.64 UR4, c[0x0][0x390] ;  /* 0x00007200ff0477ac */ /* 0x000ee20008000a00 */
[C---:B------:R-:W-:Y:S01]  /*5350*/  IMAD.SHL.U32 R61, R108.reuse, 0x100, RZ ;  /* 0x000001006c3d7824 */ /* 0x040fe200078e00ff */
[----:B------:R-:W-:Y:S01]  /*5360*/  LEA R93, P3, R108, UR24, 0xa ;  /* 0x000000186c5d7c11 */ /* 0x000fe2000f8650ff */
[----:B------:R-:W-:-:S03]  /*5370*/  IMAD.SHL.U32 R110, R107, 0x100, RZ ;  /* 0x000001006b6e7824 */ /* 0x000fc600078e00ff */
[----:B------:R-:W-:Y:S02]  /*5380*/  LEA.HI.X R82, R61, UR25, RZ, 0x2, P3 ;  /* 0x000000193d527c11 */ /* 0x000fe400098f14ff */
[----:B------:R-:W-:Y:S01]  /*5390*/  LEA R107, P0, R107, UR26, 0xa ;  /* 0x0000001a6b6b7c11 */ /* 0x000fe2000f8050ff */
[C---:B-----5:R-:W-:Y:S01]  /*53a0*/  IMAD.SHL.U32 R108, R105.reuse, 0x100, RZ ;  /* 0x00000100696c7824 */ /* 0x060fe200078e00ff */
[----:B0-----:R-:W-:Y:S01]  /*53b0*/  LEA R105, P3, R105, UR8, 0xa ;  /* 0x0000000869697c11 */ /* 0x001fe2000f8650ff */
[C---:B------:R-:W-:Y:S01]  /*53c0*/  IMAD.SHL.U32 R61, R104.reuse, 0x100, RZ ;  /* 0x00000100683d7824 */ /* 0x040fe200078e00ff */
[----:B-1----:R-:W-:Y:S02]  /*53d0*/  LEA R83, P4, R104, UR10, 0xa ;  /* 0x0000000a68537c11 */ /* 0x002fe4000f8850ff */
[----:B------:R-:W-:Y:S02]  /*53e0*/  LEA.HI.X R85, R108, UR9, RZ, 0x2, P3 ;  /* 0x000000096c557c11 */ /* 0x000fe400098f14ff */
[----:B------:R-:W-:-:S02]  /*53f0*/  LEA.HI.X R104, R110, UR27, RZ, 0x2, P0 ;  /* 0x0000001b6e687c11 */ /* 0x000fc400080f14ff */
[C---:B------:R-:W-:Y:S02]  /*5400*/  IADD3 R60, P3, PT, R62.reuse, R60, RZ ;  /* 0x0000003c3e3c7210 */ /* 0x040fe40007f7e0ff */
[C---:B------:R-:W-:Y:S02]  /*5410*/  IADD3 R110, P6, PT, R62.reuse, R123, RZ ;  /* 0x0000007b3e6e7210 */ /* 0x040fe40007fde0ff */
[----:B------:R-:W-:Y:S01]  /*5420*/  LEA.HI.X R91, R61, UR11, RZ, 0x2, P4 ;  /* 0x0000000b3d5b7c11 */ /* 0x000fe2000a0f14ff */
[----:B------:R-:W-:Y:S01]  /*5430*/  IMAD.X R61, RZ, RZ, R17, P3 ;  /* 0x000000ffff3d7224 */ /* 0x000fe200018e0611 */
[C---:B------:R-:W-:Y:S01]  /*5440*/  IADD3 R120, P3, PT, R62.reuse, R16, RZ ;  /* 0x000000103e787210 */ /* 0x040fe20007f7e0ff */
[----:B------:R-:W-:Y:S01]  /*5450*/  IMAD.X R111, RZ, RZ, R45, P6 ;  /* 0x000000ffff6f7224 */ /* 0x000fe200030e062d */
[----:B------:R-:W-:-:S03]  /*5460*/  IADD3 R16, P6, PT, R62, R42, RZ ;  /* 0x0000002a3e107210 */ /* 0x000fc60007fde0ff */
[----:B------:R-:W-:Y:S01]  /*5470*/  IMAD.X R121, RZ, RZ, R39, P3 ;  /* 0x000000ffff797224 */ /* 0x000fe200018e0627 */
[C---:B------:R-:W-:Y:S01]  /*5480*/  IADD3 R112, P3, PT, R62.reuse, R36, RZ ;  /* 0x000000243e707210 */ /* 0x040fe20007f7e0ff */
[----:B------:R-:W-:Y:S01]  /*5490*/  IMAD.X R17, RZ, RZ, R49, P6 ;  /* 0x000000ffff117224 */ /* 0x000fe200030e0631 */
[C---:B------:R-:W-:Y:S01]  /*54a0*/  IADD3 R36, P6, PT, R62.reuse, R52, RZ ;  /* 0x000000343e247210 */ /* 0x040fe20007fde0ff */
[----:B------:R-:W-:Y:S02]  /*54b0*/  IMAD.X R123, RZ, RZ, R37, P5 ;  /* 0x000000ffff7b7224 */ /* 0x000fe400028e0625 */
[----:B------:R-:W-:Y:S01]  /*54c0*/  IMAD.X R113, RZ, RZ, R43, P3 ;  /* 0x000000ffff717224 */ /* 0x000fe200018e062b */
[C---:B------:R-:W-:Y:S01]  /*54d0*/  IADD3 R18, P3, PT, R62.reuse, R44, RZ ;  /* 0x0000002c3e127210 */ /* 0x040fe20007f7e0ff */
[----:B------:R-:W-:Y:S01]  /*54e0*/  IMAD.X R37, RZ, RZ, R64, P6 ;  /* 0x000000ffff257224 */ /* 0x000fe200030e0640 */
[C---:B------:R-:W-:Y:S02]  /*54f0*/  IADD3 R116, P4, PT, R62.reuse, R2, RZ ;  /* 0x000000023e747210 */ /* 0x040fe40007f9e0ff */
[----:B------:R-:W-:-:S02]  /*5500*/  IADD3 R44, P6, PT, R62, R63, RZ ;  /* 0x0000003f3e2c7210 */ /* 0x000fc40007fde0ff */
[----:B------:R-:W0:Y:S01]  /*5510*/  S2R R63, SR_TID.X ;  /* 0x00000000003f7919 */ /* 0x000e220000002100 */
[C---:B------:R-:W-:Y:S01]  /*5520*/  IMAD.SHL.U32 R109, R106.reuse, 0x100, RZ ;  /* 0x000001006a6d7824 */ /* 0x040fe200078e00ff */
[----:B------:R-:W-:Y:S01]  /*5530*/  LEA R106, P2, R106, UR28, 0xa ;  /* 0x0000001c6a6a7c11 */ /* 0x000fe2000f8450ff */
[----:B------:R-:W-:Y:S01]  /*5540*/  IMAD.X R117, RZ, RZ, R20, P4 ;  /* 0x000000ffff757224 */ /* 0x000fe200020e0614 */
[C---:B------:R-:W-:Y:S02]  /*5550*/  IADD3 R108, P4, PT, R62.reuse, R21, RZ ;  /* 0x000000153e6c7210 */ /* 0x040fe40007f9e0ff */
[----:B------:R-:W-:Y:S02]  /*5560*/  LEA.HI.X R84, R109, UR29, RZ, 0x2, P2 ;  /* 0x0000001d6d547c11 */ /* 0x000fe400090f14ff */
[C---:B------:R-:W-:Y:S01]  /*5570*/  IADD3 R114, P5, PT, R62.reuse, R38, RZ ;  /* 0x000000263e727210 */ /* 0x040fe20007fbe0ff */
[----:B------:R-:W-:Y:S01]  /*5580*/  IMAD.X R109, RZ, RZ, R41, P4 ;  /* 0x000000ffff6d7224 */ /* 0x000fe200020e0629 */
[----:B------:R-:W-:-:S03]  /*5590*/  IADD3 R2, P4, PT, R62, R40, RZ ;  /* 0x000000283e027210 */ /* 0x000fc60007f9e0ff */
[----:B------:R-:W-:Y:S01]  /*55a0*/  IMAD.X R115, RZ, RZ, R47, P5 ;  /* 0x000000ffff737224 */ /* 0x000fe200028e062f */
[C---:B------:R-:W-:Y:S01]  /*55b0*/  IADD3 R20, P5, PT, R62.reuse, R46, RZ ;  /* 0x0000002e3e147210 */ /* 0x040fe20007fbe0ff */
        /* <DEDUP_REMOVED lines=9> */
[----:B------:R-:W-:Y:S01]  /*5650*/  SHF.R.U32.HI R87, RZ, 0x5, R87 ;  /* 0x00000005ff577819 */ /* 0x000fe20000011657 */
[----:B------:R-:W-:Y:S01]  /*5660*/  IMAD.X R41, RZ, RZ, R66, P5 ;  /* 0x000000ffff297224 */ /* 0x000fe200028e0642 */
[----:B------:R-:W-:Y:S01]  /*5670*/  IADD3 R46, P3, PT, R62, R65, RZ ;  /* 0x000000413e2e7210 */ /* 0x000fe20007f7e0ff */
[----:B------:R-:W-:Y:S01]  /*5680*/  IMAD.X R43, RZ, RZ, R100, P4 ;  /* 0x000000ffff2b7224 */ /* 0x000fe200020e0664 */
[----:B------:R-:W-:Y:S01]  /*5690*/  SGXT.U32 R86, R86, 0x3 ;  /* 0x000000035656781a */ /* 0x000fe20000000000 */
[----:B------:R-:W-:Y:S01]  /*56a0*/  IMAD.X R45, RZ, RZ, R80, P6 ;  /* 0x000000ffff2d7224 */ /* 0x000fe200030e0650 */
[C---:B------:R-:W-:Y:S01]  /*56b0*/  IADD3 R48, P5, PT, R62.reuse, R67, RZ ;  /* 0x000000433e307210 */ /* 0x040fe20007fbe0ff */
[----:B------:R-:W-:Y:S01]  /*56c0*/  IMAD.X R47, RZ, RZ, R101, P3 ;  /* 0x000000ffff2f7224 */ /* 0x000fe200018e0665 */
[----:B------:R-:W-:Y:S01]  /*56d0*/  IADD3 R56, P4, PT, R62, R93, RZ ;  /* 0x0000005d3e387210 */ /* 0x000fe20007f9e0ff */
[----:B------:R-:W5:Y:S01]  /*56e0*/  LDL.LU R80, [R1+0x340] ;  /* 0x0003400001507983 */ /* 0x000f620000300800 */
[----:B------:R-:W-:Y:S01]  /*56f0*/  SGXT.U32 R87, R87, 0x3 ;  /* 0x000000035757781a */ /* 0x000fe20000000000 */
[----:B------:R-:W-:Y:S01]  /*5700*/  IMAD.X R49, RZ, RZ, R81, P5 ;  /* 0x000000ffff317224 */ /* 0x000fe200028e0651 */
[----:B------:R-:W-:Y:S01]  /*5710*/  LOP3.LUT R86, R86, 0xe8, RZ, 0xfc, !PT ;  /* 0x000000e856567812 */ /* 0x000fe200078efcff */
[----:B------:R1:W-:Y:S01]  /*5720*/  STG.E desc[UR14][R60.64], R88 ;  /* 0x000000583c007986 */ /* 0x0003e2000c10190e */
[----:B------:R-:W-:-:S02]  /*5730*/  IADD3 R58, P3, PT, R62, R107, RZ ;  /* 0x0000006b3e3a7210 */ /* 0x000fc40007f7e0ff */
[----:B0-----:R-:W-:Y:S01]  /*5740*/  SHF.R.U32.HI R63, RZ, 0x5, R63 ;  /* 0x00000005ff3f7819 */ /* 0x001fe2000001163f */
[----:B------:R-:W-:Y:S01]  /*5750*/  IMAD.X R57, RZ, RZ, R82, P4 ;  /* 0x000000ffff397224 */ /* 0x000fe200020e0652 */
[----:B------:R-:W-:Y:S01]  /*5760*/  LOP3.LUT R87, R87, 0xf0, RZ, 0xfc, !PT ;  /* 0x000000f057577812 */ /* 0x000fe200078efcff */
[----:B------:R-:W5:Y:S01]  /*5770*/  LDL.LU R81, [R1+0x33c] ;  /* 0x00033c0001517983 */ /* 0x000f620000300800 */
[C---:B------:R-:W-:Y:S02]  /*5780*/  IADD3 R64, P5, PT, R62.reuse, R106, RZ ;  /* 0x0000006a3e407210 */ /* 0x040fe40007fbe0ff */
[----:B------:R-:W-:Y:S01]  /*5790*/  IADD3 R66, P4, PT, R62, R105, RZ ;  /* 0x000000693e427210 */ /* 0x000fe20007f9e0ff */
[----:B------:R-:W-:Y:S01]  /*57a0*/  IMAD.X R59, RZ, RZ, R104, P3 ;  /* 0x000000ffff3b7224 */ /* 0x000fe200018e0668 */
[----:B--2---:R-:W-:Y:S01]  /*57b0*/  LEA R86, P0, R86, UR16, 0xa ;  /* 0x0000001056567c11 */ /* 0x004fe2000f8050ff */
[----:B------:R-:W2:Y:S01]  /*57c0*/  LDL.LU R82, [R1+0x338] ;  /* 0x0003380001527983 */ /* 0x000ea20000300800 */
[----:B------:R-:W-:Y:S01]  /*57d0*/  SGXT.U32 R63, R63, 0x3 ;  /* 0x000000033f3f781a */ /* 0x000fe20000000000 */
[----:B------:R-:W-:Y:S01]  /*57e0*/  IMAD.X R65, RZ, RZ, R84, P5 ;  /* 0x000000ffff417224 */ /* 0x000fe200028e0654 */
[----:B----4-:R-:W-:Y:S01]  /*57f0*/  LEA R87, P2, R87, UR18, 0xa ;  /* 0x0000001257577c11 */ /* 0x010fe2000f8450ff */
[----:B------:R0:W-:Y:S01]  /*5800*/  STG.E desc[UR14][R60.64+0x80], R89 ;  /* 0x000080593c007986 */ /* 0x0001e2000c10190e */
[C---:B------:R-:W-:Y:S01]  /*5810*/  IADD3 R92, P3, PT, R62.reuse, R83, RZ ;  /* 0x000000533e5c7210 */ /* 0x040fe20007f7e0ff */
[----:B------:R-:W-:Y:S01]  /*5820*/  IMAD.X R67, RZ, RZ, R85, P4 ;  /* 0x000000ffff437224 */ /* 0x000fe200020e0655 */
[----:B------:R-:W-:Y:S01]  /*5830*/  LOP3.LUT R63, R63, 0xf8, RZ, 0xfc, !PT ;  /* 0x000000f83f3f7812 */ /* 0x000fe200078efcff */
[----:B------:R-:W4:Y:S01]  /*5840*/  LDL.LU R83, [R1+0x334] ;  /* 0x0003340001537983 */ /* 0x000f220000300800 */
[----:B------:R-:W-:-:S03]  /*5850*/  IADD3 R100, P6, PT, R62, R86, RZ ;  /* 0x000000563e647210 */ /* 0x000fc60007fde0ff */
[----:B------:R-:W2:Y:S01]  /*5860*/  LDL.LU R84, [R1+0x330] ;  /* 0x0003300001547983 */ /* 0x000ea20000300800 */
[----:B------:R-:W-:-:S03]  /*5870*/  IADD3 R104, P5, PT, R62, R87, RZ ;  /* 0x000000573e687210 */ /* 0x000fc60007fbe0ff */
[----:B------:R-:W2:Y:S01]  /*5880*/  LDL.LU R85, [R1+0x32c] ;  /* 0x00032c0001557983 */ /* 0x000ea20000300800 */
[----:B---3--:R-:W-:-:S03]  /*5890*/  LEA R106, P4, R63, UR4, 0xa ;  /* 0x000000043f6a7c11 */ /* 0x008fc6000f8850ff */
[----:B------:R-:W3:Y:S01]  /*58a0*/  LDL.LU R86, [R1+0x328] ;  /* 0x0003280001567983 */ /* 0x000ee20000300800 */
[----:B------:R-:W-:-:S03]  /*58b0*/  IMAD.X R93, RZ, RZ, R91, P3 ;  /* 0x000000ffff5d7224 */ /* 0x000fc600018e065b */
[----:B------:R-:W2:Y:S04]  /*58c0*/  LDL.LU R101, [R1+0x1c] ;  /* 0x00001c0001657983 */ /* 0x000ea80000300800 */
[----:B------:R-:W2:Y:S01]  /*58d0*/  LDL.LU R87, [R1+0x324] ;  /* 0x0003240001577983 */ /* 0x000ea20000300800 */
[----:B------:R-:W-:-:S03]  /*58e0*/  IADD3 R106, P3, PT, R62, R106, RZ ;  /* 0x0000006a3e6a7210 */ /* 0x000fc60007f7e0ff */
[----:B------:R-:W2:Y:S04]  /*58f0*/  LDL.LU R105, [R1+0x11c] ;  /* 0x00011c0001697983 */ /* 0x000ea80000300800 */
[----:B------:R-:W2:Y:S04]  /*5900*/  LDL.LU R91, [R1+0x298] ;  /* 0x00029800015b7983 */ /* 0x000ea80000300800 */
[----:B------:R-:W2:Y:S04]  /*5910*/  LDL.LU R63, [R1+0x20] ;  /* 0x00002000013f7983 */ /* 0x000ea80000300800 */
[----:B------:R-:W2:Y:S04]  /*5920*/  LDL.LU R107, [R1+0x19c] ;  /* 0x00019c00016b7983 */ /* 0x000ea80000300800 */
[----:B------:R-:W2:Y:S04]  /*5930*/  LDL.LU R62, [R1+0x120] ;  /* 0x00012000013e7983 */ /* 0x000ea80000300800 */
[----:B-1----:R-:W2:Y:S04]  /*5940*/  LDL.LU R88, [R1+0x320] ;  /* 0x0003200001587983 */ /* 0x002ea80000300800 */
[----:B0-----:R-:W2:Y:S04]  /*5950*/  LDL.LU R89, [R1+0x31c] ;  /* 0x00031c0001597983 */ /* 0x001ea80000300800 */
[----:B------:R0:W-:Y:S04]  /*5960*/  STG.E desc[UR14][R60.64+0x100], R90 ;  /* 0x0001005a3c007986 */ /* 0x0001e8000c10190e */
[----:B------:R1:W-:Y:S04]  /*5970*/  STG.E desc[UR14][R60.64+0x180], R94 ;  /* 0x0001805e3c007986 */ /* 0x0003e8000c10190e */
[----:B------:R1:W-:Y:S04]  /*5980*/  STG.E desc[UR14][R60.64+0x200], R95 ;  /* 0x0002005f3c007986 */ /* 0x0003e8000c10190e */
[----:B0-----:R-:W2:Y:S04]  /*5990*/  LDL.LU R90, [R1+0x318] ;  /* 0x00031800015a7983 */ /* 0x001ea80000300800 */
[----:B-1----:R-:W2:Y:S04]  /*59a0*/  LDL.LU R94, [R1+0x314] ;  /* 0x00031400015e7983 */ /* 0x002ea80000300800 */
[----:B------:R-:W3:Y:S04]  /*59b0*/  LDL.LU R95, [R1+0x310] ;  /* 0x00031000015f7983 */ /* 0x000ee80000300800 */
[----:B------:R-:W-:Y:S04]  /*59c0*/  STG.E desc[UR14][R60.64+0x300], R102 ;  /* 0x000300663c007986 */ /* 0x000fe8000c10190e */
[----:B------:R-:W-:Y:S04]  /*59d0*/  STG.E desc[UR14][R60.64+0x380], R50 ;  /* 0x000380323c007986 */ /* 0x000fe8000c10190e */
[----:B------:R-:W0:Y:S04]  /*59e0*/  LDSM.16.M88.4 R52, [R0+UR7+0x200] ;  /* 0x000200070034783b */ /* 0x000e280008000200 */
[----:B--2---:R1:W-:Y:S04]  /*59f0*/  STG.E desc[UR14][R60.64+0x280], R94 ;  /* 0x0002805e3c007986 */ /* 0x0043e8000c10190e */
[----:B-1----:R-:W2:Y:S04]  /*5a00*/  LDL.LU R94, [R1+0x21c] ;  /* 0x00021c00015e7983 */ /* 0x002ea80000300800 */
[----:B------:R-:W4:Y:S04]  /*5a10*/  LDL.LU R102, [R1+0x294] ;  /* 0x0002940001667983 */ /* 0x000f280000300800 */
[----:B------:R-:W5:Y:S04]  /*5a20*/  LDL.LU R60, [R1+0x220] ;  /* 0x00022000013c7983 */ /* 0x000f680000300800 */
[----:B------:R-:W5:Y:S04]  /*5a30*/  LDL.LU R61, [R1+0x1a0] ;  /* 0x0001a000013d7983 */ /* 0x000f680000300800 */
[----:B------:R-:W5:Y:S04]  /*5a40*/  LDL.LU R50, [R1+0x28] ;  /* 0x0000280001327983 */ /* 0x000f680000300800 */
[----:B------:R-:W-:Y:S04]  /*5a50*/  STG.E desc[UR14][R124.64+0x100], R107 ;  /* 0x0001006b7c007986 */ /* 0x000fe8000c10190e */
[----:B------:R-:W-:Y:S04]  /*5a60*/  STG.E desc[UR14][R124.64+0x180], R105 ;  /* 0x000180697c007986 */ /* 0x000fe8000c10190e */
[----:B------:R-:W-:Y:S04]  /*5a70*/  STG.E desc[UR14][R124.64+0x200], R101 ;  /* 0x000200657c007986 */ /* 0x000fe8000c10190e */
[----:B---3--:R-:W-:Y:S04]  /*5a80*/  STG.E desc[UR14][R124.64+0x280], R95 ;  /* 0x0002805f7c007986 */ /* 0x008fe8000c10190e */
[----:B------:R-:W-:Y:S04]  /*5a90*/  STG.E desc[UR14][R124.64+0x300], R103 ;  /* 0x000300677c007986 */ /* 0x000fe8000c10190e */
[----:B------:R-:W-:Y:S04]  /*5aa0*/  STG.E desc[UR14][R124.64+0x380], R51 ;  /* 0x000380337c007986 */ /* 0x000fe8000c10190e */
[----:B--2---:R-:W-:Y:S04]  /*5ab0*/  STG.E desc[UR14][R124.64+0x80], R94 ;  /* 0x0000805e7c007986 */ /* 0x004fe8000c10190e */
[----:B----4-:R1:W-:Y:S04]  /*5ac0*/  STG.E desc[UR14][R124.64], R102 ;  /* 0x000000667c007986 */ /* 0x0103e8000c10190e */
[----:B-1----:R-:W2:Y:S04]  /*5ad0*/  LDL.LU R102, [R1+0x2a4] ;  /* 0x0002a40001667983 */ /* 0x002ea80000300800 */
[----:B------:R-:W3:Y:S04]  /*5ae0*/  LDL.LU R94, [R1+0x22c] ;  /* 0x00022c00015e7983 */ /* 0x000ee80000300800 */
[----:B------:R-:W4:Y:S04]  /*5af0*/  LDL.LU R107, [R1+0x1ac] ;  /* 0x0001ac00016b7983 */ /* 0x000f280000300800 */
[----:B------:R-:W2:Y:S04]  /*5b00*/  LDL.LU R105, [R1+0x12c] ;  /* 0x00012c0001697983 */ /* 0x000ea80000300800 */
[----:B------:R-:W2:Y:S04]  /*5b10*/  LDL.LU R101, [R1+0x2c] ;  /* 0x00002c0001657983 */ /* 0x000ea80000300800 */
[----:B------:R-:W2:Y:S04]  /*5b20*/  LDL.LU R95, [R1+0x128] ;  /* 0x00012800015f7983 */ /* 0x000ea80000300800 */
[----:B------:R-:W2:Y:S04]  /*5b30*/  LDL.LU R103, [R1+0x1a8] ;  /* 0x0001a80001677983 */ /* 0x000ea80000300800 */
[----:B------:R-:W2:Y:S04]  /*5b40*/  LDL.LU R51, [R1+0x24] ;  /* 0x0000240001337983 */ /* 0x000ea80000300800 */
[----:B------:R-:W3:Y:S04]  /*5b50*/  LDL.LU R124, [R1+0x2a0] ;  /* 0x0002a000017c7983 */ /* 0x000ee80000300800 */
[----:B------:R-:W3:Y:S04]  /*5b60*/  LDL.LU R125, [R1+0x228] ;  /* 0x00022800017d7983 */ /* 0x000ee80000300800 */
[----:B------:R1:W-:Y:S04]  /*5b70*/  STG.E desc[UR14][R116.64], R91 ;  /* 0x0000005b74007986 */ /* 0x0003e8000c10190e */
[----:B------:R0:W-:Y:S04]  /*5b80*/  STG.E desc[UR14][R116.64+0x280], R88 ;  /* 0x0002805874007986 */ /* 0x0001e8000c10190e */
[----:B------:R5:W-:Y:S04]  /*5b90*/  STG.E desc[UR14][R116.64+0x300], R96 ;  /* 0x0003006074007986 */ /* 0x000be8000c10190e */
[----:B-1----:R-:W3:Y:S04]  /*5ba0*/  LDL.LU R91, [R1+0x30c] ;  /* 0x00030c00015b7983 */ /* 0x002ee80000300800 */
[----:B0-----:R-:W3:Y:S04]  /*5bb0*/  LDL.LU R88, [R1+0x124] ;  /* 0x0001240001587983 */ /* 0x001ee80000300800 */
[----:B-----5:R-:W-:Y:S04]  /*5bc0*/  STG.E desc[UR14][R116.64+0x80], R60 ;  /* 0x0000803c74007986 */ /* 0x020fe8000c10190e */
[----:B------:R-:W-:Y:S04]  /*5bd0*/  STG.E desc[UR14][R116.64+0x100], R61 ;  /* 0x0001003d74007986 */ /* 0x000fe8000c10190e */
[----:B------:R-:W-:Y:S04]  /*5be0*/  STG.E desc[UR14][R116.64+0x180], R62 ;  /* 0x0001803e74007986 */ /* 0x000fe8000c10190e */
[----:B------:R-:W-:Y:S04]  /*5bf0*/  STG.E desc[UR14][R116.64+0x200], R63 ;  /* 0x0002003f74007986 */ /* 0x000fe8000c10190e */
[----:B------:R-:W5:Y:S04]  /*5c00*/  LDL.LU R96, [R1+0x1a4] ;  /* 0x0001a40001607983 */ /* 0x000f680000300800 */
[----:B------:R0:W-:Y:S04]  /*5c10*/  STG.E desc[UR14][R116.64+0x380], R52 ;  /* 0x0003803474007986 */ /* 0x0001e8000c10190e */
[----:B------:R-:W1:Y:S04]  /*5c20*/  LDSM.16.M88.4 R60, [R0+UR7+0x400] ;  /* 0x00040007003c783b */ /* 0x000e680008000200 */
[----:B0-----:R-:W4:Y:S04]  /*5c30*/  LDL.LU R116, [R1+0x29c] ;  /* 0x00029c0001747983 */ /* 0x001f280000300800 */
[----:B------:R-:W4:Y:S04]  /*5c40*/  LDL.LU R117, [R1+0x224] ;  /* 0x0002240001757983 */ /* 0x000f280000300800 */
[----:B------:R-:W4:Y:S04]  /*5c50*/  LDL.LU R52, [R1+0x30] ;  /* 0x0000300001347983 */ /* 0x000f280000300800 */
[----:B------:R0:W-:Y:S04]  /*5c60*/  STG.E desc[UR14][R118.64+0x280], R89 ;  /* 0x0002805976007986 */ /* 0x0001e8000c10190e */
[----:B------:R0:W-:Y:S04]  /*5c70*/  STG.E desc[UR14][R118.64+0x300], R97 ;  /* 0x0003006176007986 */ /* 0x0001e8000c10190e */
[----:B------:R-:W-:Y:S04]  /*5c80*/  STG.E desc[UR14][R118.64+0x380], R53 ;  /* 0x0003803576007986 */ /* 0x000fe8000c10190e */
[----:B0-----:R-:W4:Y:S04]  /*5c90*/  LDL.LU R89, [R1+0x130] ;  /* 0x0001300001597983 */ /* 0x001f280000300800 */
[----:B------:R-:W4:Y:S04]  /*5ca0*/  LDL.LU R97, [R1+0x1b0] ;  /* 0x0001b00001617983 */ /* 0x000f280000300800 */
[----:B--2---:R-:W-:Y:S04]  /*5cb0*/  STG.E desc[UR14][R118.64+0x200], R51 ;  /* 0x0002003376007986 */ /* 0x004fe8000c10190e */
[----:B---3--:R-:W-:Y:S04]  /*5cc0*/  STG.E desc[UR14][R118.64+0x180], R88 ;  /* 0x0001805876007986 */ /* 0x008fe8000c10190e */
[----:B-----5:R-:W-:Y:S04]  /*5cd0*/  STG.E desc[UR14][R118.64+0x100], R96 ;  /* 0x0001006076007986 */ /* 0x020fe8000c10190e */
[----:B----4-:R-:W-:Y:S04]  /*5ce0*/  STG.E desc[UR14][R118.64], R116 ;  /* 0x0000007476007986 */ /* 0x010fe8000c10190e */
[----:B------:R0:W-:Y:S04]  /*5cf0*/  STG.E desc[UR14][R118.64+0x80], R117 ;  /* 0x0000807576007986 */ /* 0x0001e8000c10190e */
[----:B------:R2:W-:Y:S04]  /*5d00*/  STG.E desc[UR14][R120.64], R124 ;  /* 0x0000007c78007986 */ /* 0x0005e8000c10190e */
[----:B0-----:R-:W3:Y:S04]  /*5d10*/  LDL.LU R118, [R1+0x2a8] ;  /* 0x0002a80001767983 */ /* 0x001ee80000300800 */
[----:B------:R-:W4:Y:S04]  /*5d20*/  LDL.LU R119, [R1+0x230] ;  /* 0x0002300001777983 */ /* 0x000f280000300800 */
[----:B------:R-:W5:Y:S04]  /*5d30*/  LDL.LU R116, [R1+0x2ac] ;  /* 0x0002ac0001747983 */ /* 0x000f680000300800 */
[----:B------:R-:W5:Y:S04]  /*5d40*/  LDL.LU R117, [R1+0x234] ;  /* 0x0002340001757983 */ /* 0x000f680000300800 */
[----:B------:R-:W5:Y:S04]  /*5d50*/  LDL.LU R96, [R1+0x1b4] ;  /* 0x0001b40001607983 */ /* 0x000f680000300800 */
[----:B------:R-:W5:Y:S04]  /*5d60*/  LDL.LU R88, [R1+0x134] ;  /* 0x0001340001587983 */ /* 0x000f680000300800 */
[----:B------:R-:W5:Y:S04]  /*5d70*/  LDL.LU R51, [R1+0x34] ;  /* 0x0000340001337983 */ /* 0x000f680000300800 */
[----:B------:R0:W-:Y:S04]  /*5d80*/  STG.E desc[UR14][R120.64+0x80], R125 ;  /* 0x0000807d78007986 */ /* 0x0001e8000c10190e */
[----:B--2---:R-:W2:Y:S04]  /*5d90*/  LDL.LU R124, [R1+0x2b0] ;  /* 0x0002b000017c7983 */ /* 0x004ea80000300800 */
[----:B------:R1:W-:Y:S04]  /*5da0*/  STG.E desc[UR14][R120.64+0x100], R103 ;  /* 0x0001006778007986 */ /* 0x0003e8000c10190e */
[----:B0-----:R-:W2:Y:S04]  /*5db0*/  LDL.LU R125, [R1+0x238] ;  /* 0x00023800017d7983 */ /* 0x001ea80000300800 */
[----:B------:R0:W-:Y:S04]  /*5dc0*/  STG.E desc[UR14][R120.64+0x180], R95 ;  /* 0x0001805f78007986 */ /* 0x0001e8000c10190e */
[----:B-1----:R-:W2:Y:S04]  /*5dd0*/  LDL.LU R103, [R1+0x1b8] ;  /* 0x0001b80001677983 */ /* 0x002ea80000300800 */
[----:B------:R1:W-:Y:S04]  /*5de0*/  STG.E desc[UR14][R120.64+0x200], R50 ;  /* 0x0002003278007986 */ /* 0x0003e8000c10190e */
[----:B------:R-:W-:Y:S04]  /*5df0*/  STG.E desc[UR14][R120.64+0x280], R90 ;  /* 0x0002805a78007986 */ /* 0x000fe8000c10190e */
[----:B------:R-:W-:Y:S04]  /*5e00*/  STG.E desc[UR14][R120.64+0x300], R98 ;  /* 0x0003006278007986 */ /* 0x000fe8000c10190e */
[----:B------:R-:W-:Y:S04]  /*5e10*/  STG.E desc[UR14][R120.64+0x380], R54 ;  /* 0x0003803678007986 */ /* 0x000fe8000c10190e */
[----:B0-----:R-:W2:Y:S04]  /*5e20*/  LDL.LU R95, [R1+0x138] ;  /* 0x00013800015f7983 */ /* 0x001ea80000300800 */
[----:B------:R0:W-:Y:S04]  /*5e30*/  STG.E desc[UR14][R122.64], R102 ;  /* 0x000000667a007986 */ /* 0x0001e8000c10190e */
[----:B-1----:R-:W2:Y:S04]  /*5e40*/  LDL.LU R50, [R1+0x38] ;  /* 0x0000380001327983 */ /* 0x002ea80000300800 */
[----:B------:R1:W-:Y:S04]  /*5e50*/  STG.E desc[UR14][R122.64+0x80], R94 ;  /* 0x0000805e7a007986 */ /* 0x0003e8000c10190e */
[----:B0-----:R-:W2:Y:S04]  /*5e60*/  LDL.LU R102, [R1+0x2b4] ;  /* 0x0002b40001667983 */ /* 0x001ea80000300800 */
[----:B------:R0:W-:Y:S04]  /*5e70*/  STG.E desc[UR14][R122.64+0x100], R107 ;  /* 0x0001006b7a007986 */ /* 0x0001e8000c10190e */
[----:B-1----:R-:W2:Y:S04]  /*5e80*/  LDL.LU R94, [R1+0x23c] ;  /* 0x00023c00015e7983 */ /* 0x002ea80000300800 */
[----:B------:R1:W-:Y:S04]  /*5e90*/  STG.E desc[UR14][R122.64+0x180], R105 ;  /* 0x000180697a007986 */ /* 0x0003e8000c10190e */
[----:B0-----:R-:W2:Y:S04]  /*5ea0*/  LDL.LU R107, [R1+0x1bc] ;  /* 0x0001bc00016b7983 */ /* 0x001ea80000300800 */
[----:B-1----:R-:W2:Y:S04]  /*5eb0*/  LDL.LU R105, [R1+0x13c] ;  /* 0x00013c0001697983 */ /* 0x002ea80000300800 */
[----:B------:R0:W-:Y:S04]  /*5ec0*/  STG.E desc[UR14][R122.64+0x200], R101 ;  /* 0x000200657a007986 */ /* 0x0001e8000c10190e */
[----:B------:R1:W-:Y:S04]  /*5ed0*/  STG.E desc[UR14][R122.64+0x280], R91 ;  /* 0x0002805b7a007986 */ /* 0x0003e8000c10190e */
[----:B------:R-:W-:Y:S04]  /*5ee0*/  STG.E desc[UR14][R122.64+0x300], R99 ;  /* 0x000300637a007986 */ /* 0x000fe8000c10190e */
[----:B0-----:R-:W2:Y:S04]  /*5ef0*/  LDL.LU R101, [R1+0x3c] ;  /* 0x00003c0001657983 */ /* 0x001ea80000300800 */
[----:B-1----:R-:W2:Y:S04]  /*5f00*/  LDL.LU R91, [R1+0x2b8] ;  /* 0x0002b800015b7983 */ /* 0x002ea80000300800 */
[----:B------:R-:W2:Y:S04]  /*5f10*/  LDL.LU R120, [R1+0x240] ;  /* 0x0002400001787983 */ /* 0x000ea80000300800 */
[----:B------:R-:W2:Y:S04]  /*5f20*/  LDL.LU R121, [R1+0x1c0] ;  /* 0x0001c00001797983 */ /* 0x000ea80000300800 */
[----:B------:R-:W-:Y:S04]  /*5f30*/  STG.E desc[UR14][R122.64+0x380], R55 ;  /* 0x000380377a007986 */ /* 0x000fe8000c10190e */
[----:B------:R-:W2:Y:S04]  /*5f40*/  LDL.LU R98, [R1+0x140] ;  /* 0x0001400001627983 */ /* 0x000ea80000300800 */
[----:B------:R-:W2:Y:S04]  /*5f50*/  LDL.LU R90, [R1+0x70] ;  /* 0x00007000015a7983 */ /* 0x000ea80000300800 */
[----:B------:R-:W-:Y:S04]  /*5f60*/  STG.E desc[UR14][R108.64+0x100], R97 ;  /* 0x000100616c007986 */ /* 0x000fe8000c10190e */
[----:B------:R-:W-:Y:S04]  /*5f70*/  STG.E desc[UR14][R108.64+0x180], R89 ;  /* 0x000180596c007986 */ /* 0x000fe8000c10190e */
[----:B------:R-:W-:Y:S04]  /*5f80*/  STG.E desc[UR14][R108.64+0x200], R52 ;  /* 0x000200346c007986 */ /* 0x000fe8000c10190e */
[----:B------:R-:W-:Y:S04]  /*5f90*/  STG.E desc[UR14][R108.64+0x280], R84 ;  /* 0x000280546c007986 */ /* 0x000fe8000c10190e */
[----:B------:R-:W-:Y:S04]  /*5fa0*/  STG.E desc[UR14][R108.64+0x300], R32 ;  /* 0x000300206c007986 */ /* 0x000fe8000c10190e */
[----:B------:R-:W-:Y:S04]  /*5fb0*/  STG.E desc[UR14][R108.64+0x380], R60 ;  /* 0x0003803c6c007986 */ /* 0x000fe8000c10190e */
[----:B------:R-:W0:Y:S04]  /*5fc0*/  LDSM.16.M88.4 R52, [R0+UR7+0x600] ;  /* 0x000600070034783b */ /* 0x000e280008000200 */
[----:B---3--:R1:W-:Y:S04]  /*5fd0*/  STG.E desc[UR14][R108.64], R118 ;  /* 0x000000766c007986 */ /* 0x0083e8000c10190e */
[----:B----4-:R3:W-:Y:S04]  /*5fe0*/  STG.E desc[UR14][R108.64+0x80], R119 ;  /* 0x000080776c007986 */ /* 0x0107e8000c10190e */
[----:B-----5:R4:W-:Y:S04]  /*5ff0*/  STG.E desc[UR14][R110.64], R116 ;  /* 0x000000746e007986 */ /* 0x0209e8000c10190e */
[----:B-1----:R-:W5:Y:S04]  /*6000*/  LDL.LU R118, [R1] ;  /* 0x0000000001767983 */ /* 0x002f680000300800 */
[----:B---3--:R-:W3:Y:S04]  /*6010*/  LDL.LU R119, [R1+0x2bc] ;  /* 0x0002bc0001777983 */ /* 0x008ee80000300800 */
[----:B------:R-:W3:Y:S04]  /*6020*/  LDL.LU R97, [R1+0x244] ;  /* 0x0002440001617983 */ /* 0x000ee80000300800 */
[----:B------:R-:W3:Y:S04]  /*6030*/  LDL.LU R89, [R1+0x1c4] ;  /* 0x0001c40001597983 */ /* 0x000ee80000300800 */
[----:B------:R1:W-:Y:S04]  /*6040*/  STG.E desc[UR14][R110.64+0x80], R117 ;  /* 0x000080756e007986 */ /* 0x0003e8000c10190e */
[----:B----4-:R-:W4:Y:S04]  /*6050*/  LDL.LU R116, [R1+0x144] ;  /* 0x0001440001747983 */ /* 0x010f280000300800 */
[----:B------:R0:W-:Y:S04]  /*6060*/  STG.E desc[UR14][R110.64+0x100], R96 ;  /* 0x000100606e007986 */ /* 0x0001e8000c10190e */
[----:B-1----:R-:W4:Y:S04]  /*6070*/  LDL.LU R117, [R1+0x74] ;  /* 0x0000740001757983 */ /* 0x002f280000300800 */
[----:B------:R1:W-:Y:S04]  /*6080*/  STG.E desc[UR14][R110.64+0x180], R88 ;  /* 0x000180586e007986 */ /* 0x0003e8000c10190e */
[----:B0-----:R-:W4:Y:S04]  /*6090*/  LDL.LU R96, [R1+0x4] ;  /* 0x0000040001607983 */ /* 0x001f280000300800 */
[----:B------:R0:W-:Y:S04]  /*60a0*/  STG.E desc[UR14][R110.64+0x200], R51 ;  /* 0x000200336e007986 */ /* 0x0001e8000c10190e */
[----:B------:R-:W-:Y:S04]  /*60b0*/  STG.E desc[UR14][R110.64+0x280], R85 ;  /* 0x000280556e007986 */ /* 0x000fe8000c10190e */
[----:B------:R-:W-:Y:S04]  /*60c0*/  STG.E desc[UR14][R110.64+0x300], R33 ;  /* 0x000300216e007986 */ /* 0x000fe8000c10190e */
[----:B------:R-:W-:Y:S04]  /*60d0*/  STG.E desc[UR14][R110.64+0x380], R61 ;  /* 0x0003803d6e007986 */ /* 0x000fe8000c10190e */
[----:B-1----:R-:W4:Y:S04]  /*60e0*/  LDL.LU R88, [R1+0x2c0] ;  /* 0x0002c00001587983 */ /* 0x002f280000300800 */
[----:B--2---:R1:W-:Y:S04]  /*60f0*/  STG.E desc[UR14][R112.64], R124 ;  /* 0x0000007c70007986 */ /* 0x0043e8000c10190e */
        /* <DEDUP_REMOVED lines=22> */
[----:B------:R-:W-:Y:S04]  /*6260*/  STG.E desc[UR14][R114.64+0x280], R87 ;  /* 0x0002805772007986 */ /* 0x000fe8000c10190e */
[----:B------:R-:W-:Y:S04]  /*6270*/  STG.E desc[UR14][R114.64+0x300], R35 ;  /* 0x0003002372007986 */ /* 0x000fe8000c10190e */
[----:B0-----:R-:W2:Y:S04]  /*6280*/  LDL.LU R101, [R1+0xc] ;  /* 0x00000c0001657983 */ /* 0x001ea80000300800 */
[----:B------:R-:W-:Y:S04]  /*6290*/  STG.E desc[UR14][R114.64+0x380], R63 ;  /* 0x0003803f72007986 */ /* 0x000fe8000c10190e */
[----:B------:R0:W-:Y:S04]  /*62a0*/  STG.E desc[UR14][R2.64], R91 ;  /* 0x0000005b02007986 */ /* 0x0001e8000c10190e */
[----:B------:R-:W2:Y:S04]  /*62b0*/  LDL.LU R99, [R1+0x2c8] ;  /* 0x0002c80001637983 */ /* 0x000ea80000300800 */
        /* <DEDUP_REMOVED lines=9> */
[----:B-1----:R-:W2:Y:S04]  /*6350*/  LDL.LU R98, [R1+0x100] ;  /* 0x0001000001627983 */ /* 0x002ea80000300800 */
[----:B------:R-:W0:Y:S04]  /*6360*/  LDSM.16.M88.4 R32, [R0+UR7+0x800] ;  /* 0x000800070020783b */ /* 0x000e280008000200 */
[----:B-----5:R-:W-:Y:S04]  /*6370*/  STG.E desc[UR14][R2.64+0x280], R118 ;  /* 0x0002807602007986 */ /* 0x020fe8000c10190e */
[----:B---3--:R-:W-:Y:S04]  /*6380*/  STG.E desc[UR14][R16.64], R119 ;  /* 0x0000007710007986 */ /* 0x008fe8000c10190e */
[----:B------:R-:W-:Y:S04]  /*6390*/  STG.E desc[UR14][R16.64+0x80], R97 ;  /* 0x0000806110007986 */ /* 0x000fe8000c10190e */
[----:B------:R-:W-:Y:S04]  /*63a0*/  STG.E desc[UR14][R16.64+0x100], R89 ;  /* 0x0001005910007986 */ /* 0x000fe8000c10190e */
[----:B------:R-:W-:Y:S04]  /*63b0*/  STG.E desc[UR14][R16.64+0x300], R29 ;  /* 0x0003001d10007986 */ /* 0x000fe8000c10190e */
[----:B----4-:R1:W-:Y:S04]  /*63c0*/  STG.E desc[UR14][R16.64+0x180], R116 ;  /* 0x0001807410007986 */ /* 0x0103e8000c10190e */
[----:B------:R-:W-:Y:S04]  /*63d0*/  STG.E desc[UR14][R16.64+0x380], R53 ;  /* 0x0003803510007986 */ /* 0x000fe8000c10190e */
[----:B------:R3:W-:Y:S04]  /*63e0*/  STG.E desc[UR14][R16.64+0x200], R117 ;  /* 0x0002007510007986 */ /* 0x0007e8000c10190e */
[----:B-1----:R-:W4:Y:S04]  /*63f0*/  LDL.LU R116, [R1+0x2cc] ;  /* 0x0002cc0001747983 */ /* 0x002f280000300800 */
[----:B------:R1:W-:Y:S04]  /*6400*/  STG.E desc[UR14][R16.64+0x280], R96 ;  /* 0x0002806010007986 */ /* 0x0003e8000c10190e */
[----:B---3--:R-:W3:Y:S04]  /*6410*/  LDL.LU R117, [R1+0x254] ;  /* 0x0002540001757983 */ /* 0x008ee80000300800 */
[----:B-1----:R-:W5:Y:S04]  /*6420*/  LDL.LU R96, [R1+0x204] ;  /* 0x0002040001607983 */ /* 0x002f680000300800 */
[----:B------:R1:W-:Y:S04]  /*6430*/  STG.E desc[UR14][R18.64], R88 ;  /* 0x0000005812007986 */ /* 0x0003e8000c10190e */
[----:B------:R-:W-:Y:S04]  /*6440*/  STG.E desc[UR14][R18.64+0x300], R30 ;  /* 0x0003001e12007986 */ /* 0x000fe8000c10190e */
[----:B--2---:R2:W-:Y:S04]  /*6450*/  STG.E desc[UR14][R18.64+0x80], R51 ;  /* 0x0000803312007986 */ /* 0x0045e8000c10190e */
[----:B-1----:R-:W5:Y:S04]  /*6460*/  LDL.LU R88, [R1+0x184] ;  /* 0x0001840001587983 */ /* 0x002f680000300800 */
[----:B------:R1:W-:Y:S04]  /*6470*/  STG.E desc[UR14][R18.64+0x100], R124 ;  /* 0x0001007c12007986 */ /* 0x0003e8000c10190e */
[----:B--2---:R-:W2:Y:S04]  /*6480*/  LDL.LU R51, [R1+0x104] ;  /* 0x0001040001337983 */ /* 0x004ea80000300800 */
[----:B------:R0:W-:Y:S04]  /*6490*/  STG.E desc[UR14][R18.64+0x180], R125 ;  /* 0x0001807d12007986 */ /* 0x0001e8000c10190e */
[----:B-1----:R-:W2:Y:S04]  /*64a0*/  LDL.LU R124, [R1+0x2d0] ;  /* 0x0002d000017c7983 */ /* 0x002ea80000300800 */
[----:B------:R1:W-:Y:S04]  /*64b0*/  STG.E desc[UR14][R18.64+0x200], R103 ;  /* 0x0002006712007986 */ /* 0x0003e8000c10190e */
[----:B0-----:R-:W2:Y:S04]  /*64c0*/  LDL.LU R125, [R1+0x258] ;  /* 0x00025800017d7983 */ /* 0x001ea80000300800 */
[----:B------:R-:W-:Y:S04]  /*64d0*/  STG.E desc[UR14][R18.64+0x380], R54 ;  /* 0x0003803612007986 */ /* 0x000fe8000c10190e */
[----:B-1----:R-:W2:Y:S04]  /*64e0*/  LDL.LU R103, [R1+0x208] ;  /* 0x0002080001677983 */ /* 0x002ea80000300800 */
[----:B------:R0:W-:Y:S04]  /*64f0*/  STG.E desc[UR14][R18.64+0x280], R95 ;  /* 0x0002805f12007986 */ /* 0x0001e8000c10190e */
[----:B------:R-:W1:Y:S04]  /*6500*/  LDSM.16.M88.4 R16, [R0+UR7+0xa00] ;  /* 0x000a00070010783b */ /* 0x000e680008000200 */
[----:B------:R0:W-:Y:S04]  /*6510*/  STG.E desc[UR14][R20.64], R50 ;  /* 0x0000003214007986 */ /* 0x0001e8000c10190e */
[----:B0-----:R-:W2:Y:S04]  /*6520*/  LDL.LU R95, [R1+0x188] ;  /* 0x00018800015f7983 */ /* 0x001ea80000300800 */
[----:B------:R0:W-:Y:S04]  /*6530*/  STG.E desc[UR14][R20.64+0x80], R102 ;  /* 0x0000806614007986 */ /* 0x0001e8000c10190e */
[----:B------:R-:W2:Y:S04]  /*6540*/  LDL.LU R50, [R1+0x108] ;  /* 0x0001080001327983 */ /* 0x000ea80000300800 */
[----:B------:R0:W-:Y:S04]  /*6550*/  STG.E desc[UR14][R20.64+0x100], R94 ;  /* 0x0001005e14007986 */ /* 0x0001e8000c10190e */
[----:B0-----:R-:W2:Y:S04]  /*6560*/  LDL.LU R102, [R1+0x2d4] ;  /* 0x0002d40001667983 */ /* 0x001ea80000300800 */
[----:B------:R0:W-:Y:S04]  /*6570*/  STG.E desc[UR14][R20.64+0x180], R107 ;  /* 0x0001806b14007986 */ /* 0x0001e8000c10190e */
[----:B------:R-:W2:Y:S04]  /*6580*/  LDL.LU R94, [R1+0x25c] ;  /* 0x00025c00015e7983 */ /* 0x000ea80000300800 */
[----:B------:R1:W-:Y:S04]  /*6590*/  STG.E desc[UR14][R20.64+0x200], R105 ;  /* 0x0002006914007986 */ /* 0x0003e8000c10190e */
[----:B0-----:R-:W2:Y:S04]  /*65a0*/  LDL.LU R107, [R1+0x20c] ;  /* 0x00020c00016b7983 */ /* 0x001ea80000300800 */
[----:B-1----:R-:W2:Y:S04]  /*65b0*/  LDL.LU R105, [R1+0x18c] ;  /* 0x00018c0001697983 */ /* 0x002ea80000300800 */
[----:B------:R0:W-:Y:S04]  /*65c0*/  STG.E desc[UR14][R20.64+0x280], R101 ;  /* 0x0002806514007986 */ /* 0x0001e8000c10190e */
[----:B------:R-:W-:Y:S04]  /*65d0*/  STG.E desc[UR14][R20.64+0x300], R31 ;  /* 0x0003001f14007986 */ /* 0x000fe8000c10190e */
[----:B------:R-:W-:Y:S04]  /*65e0*/  STG.E desc[UR14][R20.64+0x380], R55 ;  /* 0x0003803714007986 */ /* 0x000fe8000c10190e */
[----:B0-----:R-:W2:Y:S04]  /*65f0*/  LDL.LU R101, [R1+0x10c] ;  /* 0x00010c0001657983 */ /* 0x001ea80000300800 */
[----:B------:R-:W2:Y:S04]  /*6600*/  LDL.LU R90, [R1+0x2f8] ;  /* 0x0002f800015a7983 */ /* 0x000ea80000300800 */
[----:B------:R-:W2:Y:S04]  /*6610*/  LDL.LU R118, [R1+0x280] ;  /* 0x0002800001767983 */ /* 0x000ea80000300800 */
        /* <DEDUP_REMOVED lines=8> */
[----:B------:R-:W-:Y:S04]  /*66a0*/  STG.E desc[UR14][R22.64+0x300], R24 ;  /* 0x0003001816007986 */ /* 0x000fe8000c10190e */
[----:B------:R-:W-:Y:S04]  /*66b0*/  STG.E desc[UR14][R22.64+0x380], R32 ;  /* 0x0003802016007986 */ /* 0x000fe8000c10190e */
[----:B------:R-:W2:Y:S04]  /*66c0*/  LDL.LU R89, [R1+0x60] ;  /* 0x0000600001597983 */ /* 0x000ea80000300800 */
[----:B------:R-:W-:Y:S04]  /*66d0*/  STG.E desc[UR14][R36.64+0x280], R81 ;  /* 0x0002805124007986 */ /* 0x000fe8000c10190e */
[----:B------:R-:W-:Y:S04]  /*66e0*/  STG.E desc[UR14][R36.64+0x300], R25 ;  /* 0x0003001924007986 */ /* 0x000fe8000c10190e */
[----:B------:R-:W-:Y:S04]  /*66f0*/  STG.E desc[UR14][R36.64+0x380], R33 ;  /* 0x0003802124007986 */ /* 0x000fe8000c10190e */
[----:B------:R-:W0:Y:S04]  /*6700*/  LDSM.16.M88.4 R20, [R0+UR7+0xc00] ;  /* 0x000c00070014783b */ /* 0x000e280008000200 */
[----:B----4-:R1:W-:Y:S04]  /*6710*/  STG.E desc[UR14][R36.64], R116 ;  /* 0x0000007424007986 */ /* 0x0103e8000c10190e */
[----:B---3--:R3:W-:Y:S04]  /*6720*/  STG.E desc[UR14][R36.64+0x80], R117 ;  /* 0x0000807524007986 */ /* 0x0087e8000c10190e */
[----:B-1----:R-:W4:Y:S04]  /*6730*/  LDL.LU R116, [R1+0x2fc] ;  /* 0x0002fc0001747983 */ /* 0x002f280000300800 */
[----:B-----5:R1:W-:Y:S04]  /*6740*/  STG.E desc[UR14][R36.64+0x100], R96 ;  /* 0x0001006024007986 */ /* 0x0203e8000c10190e */
[----:B---3--:R-:W3:Y:S04]  /*6750*/  LDL.LU R117, [R1+0x284] ;  /* 0x0002840001757983 */ /* 0x008ee80000300800 */
[----:B-1----:R-:W5:Y:S04]  /*6760*/  LDL.LU R96, [R1+0x1f4] ;  /* 0x0001f40001607983 */ /* 0x002f680000300800 */
[----:B------:R1:W-:Y:S04]  /*6770*/  STG.E desc[UR14][R36.64+0x180], R88 ;  /* 0x0001805824007986 */ /* 0x0003e8000c10190e */
        /* <DEDUP_REMOVED lines=10> */
[----:B------:R-:W-:Y:S04]  /*6820*/  STG.E desc[UR14][R38.64+0x300], R26 ;  /* 0x0003001a26007986 */ /* 0x000fe8000c10190e */
[----:B------:R0:W-:Y:S04]  /*6830*/  STG.E desc[UR14][R38.64+0x180], R95 ;  /* 0x0001805f26007986 */ /* 0x0001e8000c10190e */
[----:B------:R-:W-:Y:S04]  /*6840*/  STG.E desc[UR14][R38.64+0x380], R34 ;  /* 0x0003802226007986 */ /* 0x000fe8000c10190e */
[----:B------:R1:W-:Y:S04]  /*6850*/  STG.E desc[UR14][R38.64+0x200], R50 ;  /* 0x0002003226007986 */ /* 0x0003e8000c10190e */
        /* <DEDUP_REMOVED lines=17> */
[----:B------:R-:W-:Y:S04]  /*6970*/  STG.E desc[UR14][R40.64+0x380], R35 ;  /* 0x0003802328007986 */ /* 0x000fe8000c10190e */
[----:B------:R-:W2:Y:S04]  /*6980*/  LDL.LU R121, [R1+0x160] ;  /* 0x0001600001797983 */ /* 0x000ea80000300800 */
[----:B------:R-:W-:Y:S04]  /*6990*/  STG.E desc[UR14][R42.64], R90 ;  /* 0x0000005a2a007986 */ /* 0x000fe8000c10190e */
[----:B------:R-:W-:Y:S04]  /*69a0*/  STG.E desc[UR14][R42.64+0x80], R118 ;  /* 0x000080762a007986 */ /* 0x000fe8000c10190e */
[----:B------:R-:W-:Y:S04]  /*69b0*/  STG.E desc[UR14][R42.64+0x100], R119 ;  /* 0x000100772a007986 */ /* 0x000fe8000c10190e */
[----:B------:R-:W-:Y:S04]  /*69c0*/  STG.E desc[UR14][R42.64+0x180], R97 ;  /* 0x000180612a007986 */ /* 0x000fe8000c10190e */
[----:B------:R0:W-:Y:S04]  /*69d0*/  STG.E desc[UR14][R42.64+0x200], R89 ;  /* 0x000200592a007986 */ /* 0x0001e8000c10190e */
[----:B------:R-:W-:Y:S04]  /*69e0*/  STG.E desc[UR14][R42.64+0x280], R76 ;  /* 0x0002804c2a007986 */ /* 0x000fe8000c10190e */
[----:B------:R-:W-:Y:S04]  /*69f0*/  STG.E desc[UR14][R42.64+0x300], R12 ;  /* 0x0003000c2a007986 */ /* 0x000fe8000c10190e */
[----:B------:R-:W-:Y:S04]  /*6a00*/  STG.E desc[UR14][R42.64+0x380], R16 ;  /* 0x000380102a007986 */ /* 0x000fe8000c10190e */
[----:B------:R-:W2:Y:S04]  /*6a10*/  LDL.LU R98, [R1+0x50] ;  /* 0x0000500001627983 */ /* 0x000ea80000300800 */
[----:B0-----:R-:W2:Y:S04]  /*6a20*/  LDL.LU R89, [R1+0x2ec] ;  /* 0x0002ec0001597983 */ /* 0x001ea80000300800 */
        /* <DEDUP_REMOVED lines=33> */
[----:B0-----:R-:W2:Y:S04]  /*6c40*/  LDL.LU R105, [R1+0x16c] ;  /* 0x00016c0001697983 */ /* 0x001ea80000300800 */
[----:B-1----:R-:W2:Y:S04]  /*6c50*/  LDL.LU R107, [R1+0x5c] ;  /* 0x00005c00016b7983 */ /* 0x002ea80000300800 */
[----:B------:R-:W2:Y:S04]  /*6c60*/  LDL.LU R90, [R1+0x2d8] ;  /* 0x0002d800015a7983 */ /* 0x000ea80000300800 */
[----:B------:R-:W2:Y:S04]  /*6c70*/  LDL.LU R118, [R1+0x260] ;  /* 0x0002600001767983 */ /* 0x000ea80000300800 */
[----:B------:R-:W2:Y:S04]  /*6c80*/  LDL.LU R119, [R1+0x1d0] ;  /* 0x0001d00001777983 */ /* 0x000ea80000300800 */
[----:B------:R0:W-:Y:S04]  /*6c90*/  STG.E desc[UR14][R48.64+0x200], R101 ;  /* 0x0002006530007986 */ /* 0x0001e8000c10190e */
[----:B------:R-:W2:Y:S04]  /*6ca0*/  LDL.LU R97, [R1+0x150] ;  /* 0x0001500001617983 */ /* 0x000ea80000300800 */
[----:B------:R-:W-:Y:S04]  /*6cb0*/  STG.E desc[UR14][R48.64+0x280], R79 ;  /* 0x0002804f30007986 */ /* 0x000fe8000c10190e */
[----:B0-----:R-:W2:Y:S04]  /*6cc0*/  LDL.LU R101, [R1+0x40] ;  /* 0x0000400001657983 */ /* 0x001ea80000300800 */
        /* <DEDUP_REMOVED lines=14> */
[----:B0-----:R-:W2:Y:S04]  /*6db0*/  LDL.LU R89, [R1+0x2dc] ;  /* 0x0002dc0001597983 */ /* 0x001ea80000300800 */
[----:B----4-:R0:W-:Y:S04]  /*6dc0*/  STG.E desc[UR14][R58.64+0x80], R116 ;  /* 0x000080743a007986 */ /* 0x0101e8000c10190e */
[----:B---3--:R-:W-:Y:S04]  /*6dd0*/  STG.E desc[UR14][R58.64+0x100], R117 ;  /* 0x000100753a007986 */ /* 0x008fe8000c10190e */
[----:B0-----:R-:W3:Y:S04]  /*6de0*/  LDL.LU R116, [R1+0x264] ;  /* 0x0002640001747983 */ /* 0x001ee80000300800 */
[----:B-----5:R-:W-:Y:S04]  /*6df0*/  STG.E desc[UR14][R58.64+0x180], R96 ;  /* 0x000180603a007986 */ /* 0x020fe8000c10190e */
[----:B------:R-:W-:Y:S04]  /*6e00*/  STG.E desc[UR14][R58.64+0x200], R88 ;  /* 0x000200583a007986 */ /* 0x000fe8000c10190e */
[----:B------:R-:W-:Y:S04]  /*6e10*/  STG.E desc[UR14][R64.64+0x280], R74 ;  /* 0x0002804a40007986 */ /* 0x000fe8000c10190e */
[----:B--2---:R-:W-:Y:S04]  /*6e20*/  STG.E desc[UR14][R64.64], R51 ;  /* 0x0000003340007986 */ /* 0x004fe8000c10190e */
[----:B------:R-:W-:Y:S04]  /*6e30*/  STG.E desc[UR14][R64.64+0x300], R10 ;  /* 0x0003000a40007986 */ /* 0x000fe8000c10190e */
[----:B------:R-:W-:Y:S04]  /*6e40*/  STG.E desc[UR14][R64.64+0x80], R124 ;  /* 0x0000807c40007986 */ /* 0x000fe8000c10190e */
[----:B------:R-:W-:Y:S04]  /*6e50*/  STG.E desc[UR14][R64.64+0x380], R22 ;  /* 0x0003801640007986 */ /* 0x000fe8000c10190e */
[----:B------:R-:W-:Y:S04]  /*6e60*/  STG.E desc[UR14][R64.64+0x100], R125 ;  /* 0x0001007d40007986 */ /* 0x000fe8000c10190e */
[----:B------:R-:W-:Y:S04]  /*6e70*/  STG.E desc[UR14][R64.64+0x180], R103 ;  /* 0x0001806740007986 */ /* 0x000fe8000c10190e */
[----:B------:R-:W-:Y:S04]  /*6e80*/  STG.E desc[UR14][R64.64+0x200], R95 ;  /* 0x0002005f40007986 */ /* 0x000fe8000c10190e */
[----:B------:R0:W-:Y:S04]  /*6e90*/  STG.E desc[UR14][R66.64+0x180], R105 ;  /* 0x0001806942007986 */ /* 0x0001e8000c10190e */
[----:B------:R1:W-:Y:S04]  /*6ea0*/  STG.E desc[UR14][R66.64+0x200], R107 ;  /* 0x0002006b42007986 */ /* 0x0003e8000c10190e */
[----:B0-----:R-:W2:Y:S01]  /*6eb0*/  LDL.LU R105, [R1+0x1d4] ;  /* 0x0001d40001697983 */ /* 0x001ea20000300800 */
[----:B-1----:R-:W0:Y:S03]  /*6ec0*/  S2R R107, SR_TID.X ;  /* 0x00000000006b7919 */ /* 0x002e260000002100 */
[----:B------:R-:W4:Y:S04]  /*6ed0*/  LDL.LU R117, [R1+0x154] ;  /* 0x0001540001757983 */ /* 0x000f280000300800 */
[----:B------:R-:W5:Y:S04]  /*6ee0*/  LDL.LU R96, [R1+0x44] ;  /* 0x0000440001607983 */ /* 0x000f680000300800 */
[----:B------:R-:W5:Y:S04]  /*6ef0*/  LDL.LU R88, [R1+0x2e0] ;  /* 0x0002e00001587983 */ /* 0x000f680000300800 */
[----:B------:R-:W5:Y:S04]  /*6f00*/  LDL.LU R51, [R1+0x268] ;  /* 0x0002680001337983 */ /* 0x000f680000300800 */
[----:B------:R-:W5:Y:S01]  /*6f10*/  LDL.LU R124, [R1+0x1d8] ;  /* 0x0001d800017c7983 */ /* 0x000f620000300800 */
[----:B0-----:R-:W-:-:S04]  /*6f20*/  SHF.R.U32.HI R107, RZ, 0x5, R107 ;  /* 0x00000005ff6b7819 */ /* 0x001fc8000001166b */
[----:B------:R-:W-:-:S04]  /*6f30*/  SGXT.U32 R107, R107, 0x3 ;  /* 0x000000036b6b781a */ /* 0x000fc80000000000 */
[----:B------:R-:W-:Y:S01]  /*6f40*/  LOP3.LUT R107, R107, 0xe8, RZ, 0xfc, !PT ;  /* 0x000000e86b6b7812 */ /* 0x000fe200078efcff */
[----:B------:R0:W-:Y:S04]  /*6f50*/  STG.E desc[UR14][R66.64], R50 ;  /* 0x0000003242007986 */ /* 0x0001e8000c10190e */
[----:B------:R-:W-:Y:S02]  /*6f60*/  IMAD.SHL.U32 R0, R107, 0x100, RZ ;  /* 0x000001006b007824 */ /* 0x000fe400078e00ff */
[----:B------:R-:W5:Y:S04]  /*6f70*/  LDL.LU R107, [R1+0x158] ;  /* 0x00015800016b7983 */ /* 0x000f680000300800 */
[----:B------:R-:W5:Y:S04]  /*6f80*/  LDL.LU R125, [R1+0x48] ;  /* 0x00004800017d7983 */ /* 0x000f680000300800 */
[----:B------:R-:W5:Y:S04]  /*6f90*/  LDL.LU R103, [R1+0x2e4] ;  /* 0x0002e40001677983 */ /* 0x000f680000300800 */
[----:B------:R-:W5:Y:S04]  /*6fa0*/  LDL.LU R95, [R1+0x26c] ;  /* 0x00026c00015f7983 */ /* 0x000f680000300800 */
[----:B------:R1:W-:Y:S04]  /*6fb0*/  STG.E desc[UR14][R66.64+0x80], R102 ;  /* 0x0000806642007986 */ /* 0x0003e8000c10190e */
[----:B0-----:R-:W5:Y:S04]  /*6fc0*/  LDL.LU R50, [R1+0x1dc] ;  /* 0x0001dc0001327983 */ /* 0x001f680000300800 */
[----:B------:R0:W-:Y:S04]  /*6fd0*/  STG.E desc[UR14][R66.64+0x100], R94 ;  /* 0x0001005e42007986 */ /* 0x0001e8000c10190e */
[----:B-1----:R-:W5:Y:S04]  /*6fe0*/  LDL.LU R102, [R1+0x15c] ;  /* 0x00015c0001667983 */ /* 0x002f680000300800 */
[----:B0-----:R-:W5:Y:S01]  /*6ff0*/  LDL.LU R94, [R1+0x4c] ;  /* 0x00004c00015e7983 */ /* 0x001f620000300800 */
[----:B------:R-:W-:-:S03]  /*7000*/  LEA.HI.X R0, R0, UR17, RZ, 0x2, P0 ;  /* 0x0000001100007c11 */ /* 0x000fc600080f14ff */
[----:B------:R-:W-:Y:S04]  /*7010*/  STG.E desc[UR14][R66.64+0x280], R75 ;  /* 0x0002804b42007986 */ /* 0x000fe8000c10190e */
[----:B------:R-:W-:Y:S04]  /*7020*/  STG.E desc[UR14][R66.64+0x300], R11 ;  /* 0x0003000b42007986 */ /* 0x000fe8000c10190e */
[----:B------:R-:W-:Y:S04]  /*7030*/  STG.E desc[UR14][R66.64+0x380], R23 ;  /* 0x0003801742007986 */ /* 0x000fe8000c10190e */
[----:B------:R0:W-:Y:S04]  /*7040*/  STG.E desc[UR14][R92.64+0x180], R97 ;  /* 0x000180615c007986 */ /* 0x0001e8000c10190e */
[----:B------:R1:W-:Y:S04]  /*7050*/  STG.E desc[UR14][R92.64+0x200], R101 ;  /* 0x000200655c007986 */ /* 0x0003e8000c10190e */
[----:B------:R-:W-:Y:S01]  /*7060*/  STG.E desc[UR14][R92.64], R90 ;  /* 0x0000005a5c007986 */ /* 0x000fe2000c10190e */
[----:B0-----:R-:W0:Y:S01]  /*7070*/  S2R R97, SR_TID.X ;  /* 0x0000000000617919 */ /* 0x001e220000002100 */
[----:B-1----:R-:W-:-:S02]  /*7080*/  IMAD.X R101, RZ, RZ, R0, P6 ;  /* 0x000000ffff657224 */ /* 0x002fc400030e0600 */
[----:B------:R-:W-:Y:S04]  /*7090*/  STG.E desc[UR14][R92.64+0x80], R118 ;  /* 0x000080765c007986 */ /* 0x000fe8000c10190e */
[----:B------:R-:W-:Y:S04]  /*70a0*/  STG.E desc[UR14][R92.64+0x100], R119 ;  /* 0x000100775c007986 */ /* 0x000fe8000c10190e */
[----:B------:R-:W-:Y:S04]  /*70b0*/  STG.E desc[UR14][R92.64+0x280], R68 ;  /* 0x000280445c007986 */ /* 0x000fe8000c10190e */
[----:B------:R-:W-:Y:S04]  /*70c0*/  STG.E desc[UR14][R92.64+0x300], R4 ;  /* 0x000300045c007986 */ /* 0x000fe8000c10190e */
[----:B------:R-:W-:Y:S01]  /*70d0*/  STG.E desc[UR14][R92.64+0x380], R24 ;  /* 0x000380185c007986 */ /* 0x000fe2000c10190e */
[----:B0-----:R-:W-:-:S04]  /*70e0*/  SHF.R.U32.HI R97, RZ, 0x5, R97 ;  /* 0x00000005ff617819 */ /* 0x001fc80000011661 */
[----:B------:R-:W-:-:S04]  /*70f0*/  SGXT.U32 R97, R97, 0x3 ;  /* 0x000000036161781a */ /* 0x000fc80000000000 */
[----:B------:R-:W-:-:S05]  /*7100*/  LOP3.LUT R97, R97, 0xf0, RZ, 0xfc, !PT ;  /* 0x000000f061617812 */ /* 0x000fca00078efcff */
[----:B------:R-:W-:-:S05]  /*7110*/  IMAD.SHL.U32 R0, R97, 0x100, RZ ;  /* 0x0000010061007824 */ /* 0x000fca00078e00ff */
[----:B------:R-:W-:Y:S01]  /*7120*/  LEA.HI.X R2, R0, UR19, RZ, 0x2, P2 ;  /* 0x0000001300027c11 */ /* 0x000fe200090f14ff */
[----:B------:R-:W-:Y:S04]  /*7130*/  STG.E desc[UR14][R100.64], R89 ;  /* 0x0000005964007986 */ /* 0x000fe8000c10190e */
[----:B------:R-:W-:Y:S04]  /*7140*/  STG.E desc[UR14][R100.64+0x280], R69 ;  /* 0x0002804564007986 */ /* 0x000fe8000c10190e */
[----:B---3--:R-:W-:Y:S04]  /*7150*/  STG.E desc[UR14][R100.64+0x80], R116 ;  /* 0x0000807464007986 */ /* 0x008fe8000c10190e */
[----:B------:R-:W-:Y:S04]  /*7160*/  STG.E desc[UR14][R100.64+0x300], R5 ;  /* 0x0003000564007986 */ /* 0x000fe8000c10190e */
[----:B------:R-:W-:Y:S04]  /*7170*/  STG.E desc[UR14][R100.64+0x380], R25 ;  /* 0x0003801964007986 */ /* 0x000fe8000c10190e */
[----:B--2---:R0:W-:Y:S02]  /*7180*/  STG.E desc[UR14][R100.64+0x100], R105 ;  /* 0x0001006964007986 */ /* 0x0041e4000c10190e */
[----:B0-----:R-:W0:Y:S02]  /*7190*/  S2R R105, SR_TID.X ;  /* 0x0000000000697919 */ /* 0x001e240000002100 */
[----:B----4-:R-:W-:Y:S04]  /*71a0*/  STG.E desc[UR14][R100.64+0x180], R117 ;  /* 0x0001807564007986 */ /* 0x010fe8000c10190e */
[----:B-----5:R-:W-:Y:S01]  /*71b0*/  STG.E desc[UR14][R100.64+0x200], R96 ;  /* 0x0002006064007986 */ /* 0x020fe2000c10190e */
[----:B0-----:R-:W-:-:S04]  /*71c0*/  SHF.R.U32.HI R105, RZ, 0x5, R105 ;  /* 0x00000005ff697819 */ /* 0x001fc80000011669 */
[----:B------:R-:W-:-:S04]  /*71d0*/  SGXT.U32 R105, R105, 0x3 ;  /* 0x000000036969781a */ /* 0x000fc80000000000 */
[----:B------:R-:W-:-:S05]  /*71e0*/  LOP3.LUT R105, R105, 0xf8, RZ, 0xfc, !PT ;  /* 0x000000f869697812 */ /* 0x000fca00078efcff */
[----:B------:R-:W-:Y:S02]  /*71f0*/  IMAD.SHL.U32 R0, R105, 0x100, RZ ;  /* 0x0000010069007824 */ /* 0x000fe400078e00ff */
[----:B------:R-:W-:-:S03]  /*7200*/  IMAD.X R105, RZ, RZ, R2, P5 ;  /* 0x000000ffff697224 */ /* 0x000fc600028e0602 */
[----:B------:R-:W-:Y:S02]  /*7210*/  LEA.HI.X R0, R0, UR5, RZ, 0x2, P4 ;  /* 0x0000000500007c11 */ /* 0x000fe4000a0f14ff */
[----:B------:R0:W-:Y:S04]  /*7220*/  STG.E desc[UR14][R104.64+0x180], R107 ;  /* 0x0001806b68007986 */ /* 0x0001e8000c10190e */
[----:B------:R1:W-:Y:S04]  /*7230*/  STG.E desc[UR14][R104.64], R88 ;  /* 0x0000005868007986 */ /* 0x0003e8000c10190e */
[----:B------:R1:W-:Y:S01]  /*7240*/  STG.E desc[UR14][R104.64+0x80], R51 ;  /* 0x0000803368007986 */ /* 0x0003e2000c10190e */
[----:B0-----:R-:W-:-:S03]  /*7250*/  IMAD.X R107, RZ, RZ, R0, P3 ;  /* 0x000000ffff6b7224 */ /* 0x001fc600018e0600 */
[----:B------:R1:W-:Y:S04]  /*7260*/  STG.E desc[UR14][R104.64+0x100], R124 ;  /* 0x0001007c68007986 */ /* 0x0003e8000c10190e */
        /* <DEDUP_REMOVED lines=11> */
[----:B------:R1:W-:Y:S01]  /*7320*/  STG.E desc[UR14][R106.64+0x380], R27 ;  /* 0x0003801b6a007986 */ /* 0x0003e2000c10190e */
[----:B------:R-:W-:Y:S06]  /*7330*/  BAR.SYNC.DEFER_BLOCKING 0x0 ;  /* 0x0000000000007b1d */ /* 0x000fec0000010000 */
[----:B------:R-:W-:Y:S05]  /*7340*/  @P1 BRA `(.L_x_8) ;  /* 0x00000000009c1947 */ /* 0x000fea0003800000 */
[----:B------:R-:W-:Y:S01]  /*7350*/  NOP ;  /* 0x0000000000007918 */ /* 0x000fe20000000000 */
[----:B------:R-:W-:Y:S01]  /*7360*/  UMOV UR4, 0x50 ;  /* 0x0000005000047882 */ /* 0x000fe20000000000 */
[----:B------:R-:W-:Y:S01]  /*7370*/  IMAD.U32 R0, RZ, RZ, UR13 ;  /* 0x0000000dff007e24 */ /* 0x000fe2000f8e00ff */
[----:B------:R-:W-:Y:S01]  /*7380*/  ULEA UR6, UR6, UR4, 0x18 ;  /* 0x0000000406067291 */ /* 0x000fe2000f8ec0ff */
[----:B------:R-:W-:Y:S02]  /*7390*/  IMAD.MOV.U32 R3, RZ, RZ, 0xffff ;  /* 0x0000ffffff037424 */ /* 0x000fe400078e00ff */
[----:B-1----:R-:W-:Y:S01]  /*73a0*/  IMAD.MOV.U32 R7, RZ, RZ, 0x1 ;  /* 0x00000001ff077424 */ /* 0x002fe200078e00ff */
[----:B------:R-:W-:-:S04]  /*73b0*/  LOP3.LUT R0, R0, 0xffff, RZ, 0xc0, !PT ;  /* 0x0000ffff00007812 */ /* 0x000fc800078ec0ff */
[----:B------:R-:W-:Y:S01]  /*73c0*/  SHF.R.U32.HI R0, RZ, 0x5, R0 ;  /* 0x00000005ff007819 */ /* 0x000fe20000011600 */
[----:B------:R-:W0:Y:S04]  /*73d0*/  LDS R5, [UR6] ;  /* 0x00000006ff057984 */ /* 0x000e280008000800 */
[----:B------:R-:W-:Y:S01]  /*73e0*/  VIADD R2, R0, 0x10 ;  /* 0x0000001000027836 */ /* 0x000fe20000000000 */
[----:B------:R-:W-:-:S04]  /*73f0*/  SHF.L.U32 R0, R3, R0, RZ ;  /* 0x0000000003007219 */ /* 0x000fc800000006ff */
[----:B------:R-:W-:-:S04]  /*7400*/  SHF.L.U32 R3, R7, R2, RZ ;  /* 0x0000000207037219 */ /* 0x000fc800000006ff */
[----:B------:R-:W-:-:S04]  /*7410*/  LOP3.LUT R0, R3, R0, RZ, 0xfc, !PT ;  /* 0x0000000003007212 */ /* 0x000fc800078efcff */
[C---:B------:R-:W-:Y:S02]  /*7420*/  LOP3.LUT R2, R0.reuse, 0xffff, RZ, 0xc0, !PT ;  /* 0x0000ffff00027812 */ /* 0x040fe400078ec0ff */
[----:B0-----:R-:W-:-:S04]  /*7430*/  LOP3.LUT R3, R0, 0xffff, R5, 0x80, !PT ;  /* 0x0000ffff00037812 */ /* 0x001fc800078e8005 */
[----:B------:R-:W-:-:S13]  /*7440*/  ISETP.NE.AND P0, PT, R3, R2, PT ;  /* 0x000000020300720c */ /* 0x000fda0003f05270 */
[----:B------:R-:W-:Y:S05]  /*7450*/  @P0 BRA `(.L_x_9) ;  /* 0x0000000000500947 */ /* 0x000fea0003800000 */
[----:B------:R-:W-:Y:S02]  /*7460*/  SHF.R.U32.HI R5, RZ, 0x10, R5 ;  /* 0x00000010ff057819 */ /* 0x000fe40000011605 */
[----:B------:R-:W-:-:S04]  /*7470*/  SHF.R.U32.HI R2, RZ, 0x10, R0 ;  /* 0x00000010ff027819 */ /* 0x000fc80000011600 */
[----:B------:R-:W-:-:S04]  /*7480*/  LOP3.LUT R5, R5, R2, RZ, 0xc0, !PT ;  /* 0x0000000205057212 */ /* 0x000fc800078ec0ff */
[----:B------:R-:W-:-:S13]  /*7490*/  ISETP.NE.AND P0, PT, R5, R2, PT ;  /* 0x000000020500720c */ /* 0x000fda0003f05270 */
[----:B------:R-:W-:Y:S05]  /*74a0*/  @P0 BRA `(.L_x_10) ;  /* 0x0000000000300947 */ /* 0x000fea0003800000 */
[----:B------:R-:W-:Y:S01]  /*74b0*/  R2UR UR4, R0 ;  /* 0x00000000000472ca */ /* 0x000fe200000e0000 */
[----:B------:R-:W-:Y:S01]  /*74c0*/  VOTEU.ANY UR5, UPT, PT ;  /* 0x0000000000057886 */ /* 0x000fe200038e0100 */
[----:B------:R-:W0:Y:S01]  /*74d0*/  S2R R0, SR_LANEID ;  /* 0x0000000000007919 */ /* 0x000e220000000000 */
[----:B------:R-:W-:-:S10]  /*74e0*/  UFLO.U32 UR5, UR5 ;  /* 0x00000005000572bd */ /* 0x000fd400080e0000 */
[----:B------:R-:W-:-:S06]  /*74f0*/  ULOP3.LUT UR4, URZ, UR4, URZ, 0x33, !UPT ;  /* 0x00000004ff047292 */ /* 0x000fcc000f8e33ff */
[----:B------:R-:W-:-:S04]  /*7500*/  IMAD.U32 R2, RZ, RZ, UR4 ;  /* 0x00000004ff027e24 */ /* 0x000fc8000f8e00ff */
[----:B------:R-:W1:Y:S02]  /*7510*/  REDUX UR7, R2 ;  /* 0x00000000020773c4 */ /* 0x000e640000000000 */
[----:B------:R2:W-:Y:S01]  /*7520*/  UTCATOMSWS.AND URZ, UR4 ;  /* 0x0000000400ff79e3 */ /* 0x0005e20008000000 */
[----:B0-----:R-:W-:Y:S01]  /*7530*/  ISETP.EQ.U32.AND P0, PT, R0, UR5, PT ;  /* 0x0000000500007c0c */ /* 0x001fe2000bf02070 */
[----:B-1----:R-:W-:-:S12]  /*7540*/  IMAD.U32 R0, RZ, RZ, UR7 ;  /* 0x00000007ff007e24 */ /* 0x002fd8000f8e00ff */
[----:B------:R2:W-:Y:S01]  /*7550*/  @P0 ATOMS.AND RZ, [UR6], R0 ;  /* 0x00000000ffff098c */ /* 0x0005e2000a800006 */
[----:B------:R-:W-:Y:S05]  /*7560*/  BRA `(.L_x_8) ;  /* 0x0000000000147947 */ /* 0x000fea0003800000 */
.L_x_10:
[----:B------:R-:W-:-:S07]  /*7570*/  MOV R2, 0x7590 ;  /* 0x0000759000027802 */ /* 0x000fce0000000f00 */
[----:B------:R-:W-:Y:S05]  /*7580*/  CALL.REL.NOINC `($__internal_0_$__cuda_sm10x_tcgen05_guardrail_trap_col_being_dealloced_not_returned_by_alloc) ;  /* 0x0000000000207944 */ /* 0x000fea0003c00000 */
[----:B------:R-:W-:Y:S05]  /*7590*/  BRA `(.L_x_8) ;  /* 0x0000000000087947 */ /* 0x000fea0003800000 */
.L_x_9:
[----:B------:R-:W-:-:S07]  /*75a0*/  MOV R2, 0x75c0 ;  /* 0x000075c000027802 */ /* 0x000fce0000000f00 */
[----:B------:R-:W-:Y:S05]  /*75b0*/  CALL.REL.NOINC `($__internal_2_$__cuda_sm10x_tcgen05_guardrail_trap_unallocated_columns_being_dealloced) ;  /* 0x00000000002c7944 */ /* 0x000fea0003c00000 */
.L_x_8:
[----:B------:R-:W-:Y:S01]  /*75c0*/  NOP ;  /* 0x0000000000007918 */ /* 0x000fe20000000000 */
[----:B--2---:R-:W-:Y:S05]  /*75d0*/  EXIT ;  /* 0x000000000000794d */ /* 0x004fea0003800000 */
.L_x_7:
[----:B------:R-:W2:Y:S02]  /*75e0*/  SYNCS.PHASECHK.TRANS64.TRYWAIT P0, [UR7+0x4000], RZ ;  /* 0x004000ffff0075a7 */ /* 0x000ea40008001107 */
[----:B--2---:R-:W-:Y:S05]  /*75f0*/  @!P0 BRA `(.L_x_7) ;  /* 0xfffffffc00f88947 */ /* 0x004fea000383ffff */
[----:B------:R-:W-:Y:S05]  /*7600*/  BRA `(.L_x_11) ;  /* 0xffffffa000b87947 */ /* 0x000fea000383ffff */
        .weak           $__internal_0_$__cuda_sm10x_tcgen05_guardrail_trap_col_being_dealloced_not_returned_by_alloc
        .type           $__internal_0_$__cuda_sm10x_tcgen05_guardrail_trap_col_being_dealloced_not_returned_by_alloc,@function
        .size           $__internal_0_$__cuda_sm10x_tcgen05_guardrail_trap_col_being_dealloced_not_returned_by_alloc,($__internal_1_$__cuda_sm10x_tcgen05_guardrail_trap_phase_invalid_during_alloc - $__internal_0_$__cuda_sm10x_tcgen05_guardrail_trap_col_being_dealloced_not_returned_by_alloc)
$__internal_0_$__cuda_sm10x_tcgen05_guardrail_trap_col_being_dealloced_not_returned_by_alloc:
[----:B------:R-:W-:Y:S05]  /*7610*/  BPT.TRAP 0x1 ;  /* 0x000000040000795c */ /* 0x000fea0000300000 */
[----:B------:R-:W-:-:S04]  /*7620*/  IMAD.MOV.U32 R3, RZ, RZ, 0x0 ;  /* 0x00000000ff037424 */ /* 0x000fc800078e00ff */
[----:B------:R-:W-:Y:S05]  /*7630*/  RET.REL.NODEC R2 `(gluon_mma) ;  /* 0xffffff8802707950 */ /* 0x000fea0003c3ffff */
        .weak           $__internal_1_$__cuda_sm10x_tcgen05_guardrail_trap_phase_invalid_during_alloc
        .type           $__internal_1_$__cuda_sm10x_tcgen05_guardrail_trap_phase_invalid_during_alloc,@function
        .size           $__internal_1_$__cuda_sm10x_tcgen05_guardrail_trap_phase_invalid_during_alloc,($__internal_2_$__cuda_sm10x_tcgen05_guardrail_trap_unallocated_columns_being_dealloced - $__internal_1_$__cuda_sm10x_tcgen05_guardrail_trap_phase_invalid_during_alloc)
$__internal_1_$__cuda_sm10x_tcgen05_guardrail_trap_phase_invalid_during_alloc:
[----:B------:R-:W-:Y:S05]  /*7640*/  BPT.TRAP 0x1 ;  /* 0x000000040000795c */ /* 0x000fea0000300000 */
[----:B------:R-:W-:-:S04]  /*7650*/  IMAD.MOV.U32 R3, RZ, RZ, 0x0 ;  /* 0x00000000ff037424 */ /* 0x000fc800078e00ff */
[----:B------:R-:W-:Y:S05]  /*7660*/  RET.REL.NODEC R2 `(gluon_mma) ;  /* 0xffffff8802647950 */ /* 0x000fea0003c3ffff */
        .weak           $__internal_2_$__cuda_sm10x_tcgen05_guardrail_trap_unallocated_columns_being_dealloced
        .type           $__internal_2_$__cuda_sm10x_tcgen05_guardrail_trap_unallocated_columns_being_dealloced,@function
        .size           $__internal_2_$__cuda_sm10x_tcgen05_guardrail_trap_unallocated_columns_being_dealloced,(.L_x_15 - $__internal_2_$__cuda_sm10x_tcgen05_guardrail_trap_unallocated_columns_being_dealloced)
$__internal_2_$__cuda_sm10x_tcgen05_guardrail_trap_unallocated_columns_being_dealloced:
[----:B------:R-:W-:Y:S05]  /*7670*/  BPT.TRAP 0x1 ;  /* 0x000000040000795c */ /* 0x000fea0000300000 */
[----:B------:R-:W-:-:S04]  /*7680*/  IMAD.MOV.U32 R3, RZ, RZ, 0x0 ;  /* 0x00000000ff037424 */ /* 0x000fc800078e00ff */
[----:B------:R-:W-:Y:S05]  /*7690*/  RET.REL.NODEC R2 `(gluon_mma) ;  /* 0xffffff8802587950 */ /* 0x000fea0003c3ffff */
.L_x_12:
[----:B------:R-:W-:-:S00]  /*76a0*/  BRA `(.L_x_12) ;  /* 0xfffffffc00fc7947 */ /* 0x000fc0000383ffff */
[----:B------:R-:W-:-:S00]  /*76b0*/  NOP ;  /* 0x0000000000007918 */ /* 0x000fc00000000000 */
        /* <DEDUP_REMOVED lines=12> */
.L_x_15:


//--------------------- .nv.shared.gluon_mma      --------------------------
	.section	.nv.shared.gluon_mma,"aw",@nobits
	.sectionflags	@""
	.align	16
	.zero		1024


//--------------------- .nv.shared.reserved.0     --------------------------
	.section	.nv.shared.reserved.0,"aw",@nobits
	.align	8
	.weak		__nv_reservedSMEM_offset_0_alias
	.size		__nv_reservedSMEM_offset_0_alias, 0, 64
	.other		__nv_reservedSMEM_offset_0_alias,@"STO_CUDA_RESERVED_SHARED STV_DEFAULT"
__nv_reservedSMEM_offset_0_alias:
	.zero		0
.nv.shared.reserved.0:
	.zero		64
	.weak		__nv_reservedSMEM_allocation_phase
	.type		__nv_reservedSMEM_allocation_phase,@object
	.size		__nv_reservedSMEM_allocation_phase,(.L_0 - __nv_reservedSMEM_allocation_phase)
__nv_reservedSMEM_allocation_phase:
	.zero		1
.L_0:
	.zero		7
	.weak		__nv_reservedSMEM_devtool_atexit_pc
	.type		__nv_reservedSMEM_devtool_atexit_pc,@object
	.size		__nv_reservedSMEM_devtool_atexit_pc,(__nv_reservedSMEM_allocation_mask - __nv_reservedSMEM_devtool_atexit_pc)
__nv_reservedSMEM_devtool_atexit_pc:
	.zero		8
	.weak		__nv_reservedSMEM_allocation_mask
	.type		__nv_reservedSMEM_allocation_mask,@object
	.size		__nv_reservedSMEM_allocation_mask,(.L_2 - __nv_reservedSMEM_allocation_mask)
__nv_reservedSMEM_allocation_mask:
	.zero		4
.L_2:


//--------------------- .nv.constant0.gluon_mma   --------------------------
	.section	.nv.constant0.gluon_mma,"a",@progbits
	.sectionflags	@""
	.align	4
.nv.constant0.gluon_mma:
	.zero		936


//--------------------- SYMBOLS --------------------------

	.type		.nv.reservedSmem.offset0,@object
	.size		.nv.reservedSmem.offset0,0x4
	.type		.nv.reservedSmem.cap,@object
	.size		.nv.reservedSmem.cap,0x4
